def matmul_kernel(
    a_ptr,
    b_ptr,
    c_ptr,
    M,
    N,
    K,
    stride_am,
    stride_ak,
    stride_bk,
    stride_bn,
    stride_cm,
    stride_cn,
    BLOCK_M: tl.constexpr,
    BLOCK_N: tl.constexpr,
    BLOCK_K: tl.constexpr,
    GROUP_M: tl.constexpr,
):
    pid = tl.program_id(axis=0)
    num_pid_m = tl.cdiv(M, BLOCK_M)
    num_pid_n = tl.cdiv(N, BLOCK_N)
    num_pid_in_group = GROUP_M * num_pid_n
    group_id = pid // num_pid_in_group
    first_pid_m = group_id * GROUP_M
    group_size_m = min(num_pid_m - first_pid_m, GROUP_M)
    pid_m = first_pid_m + ((pid % num_pid_in_group) % group_size_m)
    pid_n = (pid % num_pid_in_group) // group_size_m

    offs_am = (pid_m * BLOCK_M + tl.arange(0, BLOCK_M)) % M
    offs_bn = (pid_n * BLOCK_N + tl.arange(0, BLOCK_N)) % N
    offs_k = tl.arange(0, BLOCK_K)
    a_ptrs = a_ptr + offs_am[:, None] * stride_am + offs_k[None, :] * stride_ak
    b_ptrs = b_ptr + offs_k[:, None] * stride_bk + offs_bn[None, :] * stride_bn

    acc = tl.zeros((BLOCK_M, BLOCK_N), dtype=tl.float32)
    for kk in range(0, tl.cdiv(K, BLOCK_K)):
        a = tl.load(a_ptrs, mask=offs_k[None, :] < K - kk * BLOCK_K, other=0.0)
        b = tl.load(b_ptrs, mask=offs_k[:, None] < K - kk * BLOCK_K, other=0.0)
        acc = tl.dot(a, b, acc)
        a_ptrs += BLOCK_K * stride_ak
        b_ptrs += BLOCK_K * stride_bk

    c = acc.to(c_ptr.dtype.element_ty)
    offs_cm = pid_m * BLOCK_M + tl.arange(0, BLOCK_M)
    offs_cn = pid_n * BLOCK_N + tl.arange(0, BLOCK_N)
    c_ptrs = c_ptr + offs_cm[:, None] * stride_cm + offs_cn[None, :] * stride_cn
    mask = (offs_cm[:, None] < M) & (offs_cn[None, :] < N)
    tl.store(c_ptrs, c, mask=mask)

# config = {"BLOCK_K": 32, "BLOCK_M": 64, "BLOCK_N": 64, "GROUP_M": 8, "arch": "sm_80", "dtype": "bf16", "num_ctas": 1, "num_stages": 3, "num_warps": 8}
# arch = sm_80


// ===== COMPILED SASS (sm_80) =====

	.target	sm_80

	.elftype	@"ET_EXEC"


//--------------------- .note.nv.tkinfo           --------------------------
	.section	.note.nv.tkinfo,"",@"SHT_NOTE"
	.sectionflags	@"SHF_NOTE_NV_TKINFO"
	.tkinfo
        /*0018*/ 	.word	0x00000002
        /*0030*/ 	.string	""
        /*0030*/ 	.string	"ptxas"
        /*0030*/ 	.string	"Cuda compilation tools, release 13.0, V13.0.88"
        /*0030*/ 	.string	"Build cuda_13.0.r13.0/compiler.36424714_0"
        /*0030*/ 	.string	"-v  -suppress-debug-info  -lineinfo  -arch sm_80 "



//--------------------- .note.nv.cuinfo           --------------------------
	.section	.note.nv.cuinfo,"",@"SHT_NOTE"
	.sectionflags	@"SHF_NOTE_NV_CUINFO"
        /*0018*/ 	.short	0x0002
        /*001a*/ 	.short	0x0050
        /*001c*/ 	.short	0x0082
	.zero		2


//--------------------- .nv.info                  --------------------------
	.section	.nv.info,"",@"SHT_CUDA_INFO"
	.align	4


	//----- nvinfo : EIATTR_REGCOUNT
	.align		4
        /*0000*/ 	.byte	0x04, 0x2f
        /*0002*/ 	.short	(.L_1 - .L_0)
	.align		4
.L_0:
        /*0004*/ 	.word	index@(matmul_kernel)
        /*0008*/ 	.word	0x00000070


	//----- nvinfo : EIATTR_FRAME_SIZE
	.align		4
.L_1:
        /*000c*/ 	.byte	0x04, 0x11
        /*000e*/ 	.short	(.L_3 - .L_2)
	.align		4
.L_2:
        /*0010*/ 	.word	index@(matmul_kernel)
        /*0014*/ 	.word	0x00000000


	//----- nvinfo : EIATTR_MIN_STACK_SIZE
	.align		4
.L_3:
        /*0018*/ 	.byte	0x04, 0x12
        /*001a*/ 	.short	(.L_5 - .L_4)
	.align		4
.L_4:
        /*001c*/ 	.word	index@(matmul_kernel)
        /*0020*/ 	.word	0x00000000
.L_5:


//--------------------- .nv.info.matmul_kernel    --------------------------
	.section	.nv.info.matmul_kernel,"",@"SHT_CUDA_INFO"
	.sectionflags	@""
	.align	4


	//----- nvinfo : EIATTR_CUDA_API_VERSION
	.align		4
        /*0000*/ 	.byte	0x04, 0x37
        /*0002*/ 	.short	(.L_7 - .L_6)
.L_6:
        /*0004*/ 	.word	0x00000082


	//----- nvinfo : EIATTR_SW2861232_WAR
	.align		4
.L_7:
        /*0008*/ 	.byte	0x01, 0x35
	.zero		2


	//----- nvinfo : EIATTR_PARAM_CBANK
	.align		4
        /*000c*/ 	.byte	0x04, 0x0a
        /*000e*/ 	.short	(.L_9 - .L_8)
	.align		4
.L_8:
        /*0010*/ 	.word	index@(.nv.constant0.matmul_kernel)
        /*0014*/ 	.short	0x0160
        /*0016*/ 	.short	0x0050


	//----- nvinfo : EIATTR_CBANK_PARAM_SIZE
	.align		4
.L_9:
        /*0018*/ 	.byte	0x03, 0x19
        /*001a*/ 	.short	0x0050


	//----- nvinfo : EIATTR_KPARAM_INFO
	.align		4
        /*001c*/ 	.byte	0x04, 0x17
        /*001e*/ 	.short	(.L_11 - .L_10)
.L_10:
        /*0020*/ 	.word	0x00000000
        /*0024*/ 	.short	0x000d
        /*0026*/ 	.short	0x0048
        /*0028*/ 	.byte	0x00, 0xf4, 0x21, 0x00


	//----- nvinfo : EIATTR_KPARAM_INFO
	.align		4
.L_11:
        /*002c*/ 	.byte	0x04, 0x17
        /*002e*/ 	.short	(.L_13 - .L_12)
.L_12:
        /*0030*/ 	.word	0x00000000
        /*0034*/ 	.short	0x000c
        /*0036*/ 	.short	0x0040
        /*0038*/ 	.byte	0x00, 0xf4, 0x21, 0x00


	//----- nvinfo : EIATTR_KPARAM_INFO
	.align		4
.L_13:
        /*003c*/ 	.byte	0x04, 0x17
        /*003e*/ 	.short	(.L_15 - .L_14)
.L_14:
        /*0040*/ 	.word	0x00000000
        /*0044*/ 	.short	0x000b
        /*0046*/ 	.short	0x0038
        /*0048*/ 	.byte	0x00, 0xf0, 0x11, 0x00


	//----- nvinfo : EIATTR_KPARAM_INFO
	.align		4
.L_15:
        /*004c*/ 	.byte	0x04, 0x17
        /*004e*/ 	.short	(.L_17 - .L_16)
.L_16:
        /*0050*/ 	.word	0x00000000
        /*0054*/ 	.short	0x000a
        /*0056*/ 	.short	0x0034
        /*0058*/ 	.byte	0x00, 0xf0, 0x11, 0x00


	//----- nvinfo : EIATTR_KPARAM_INFO
	.align		4
.L_17:
        /*005c*/ 	.byte	0x04, 0x17
        /*005e*/ 	.short	(.L_19 - .L_18)
.L_18:
        /*0060*/ 	.word	0x00000000
        /*0064*/ 	.short	0x0009
        /*0066*/ 	.short	0x0030
        /*0068*/ 	.byte	0x00, 0xf0, 0x11, 0x00


	//----- nvinfo : EIATTR_KPARAM_INFO
	.align		4
.L_19:
        /*006c*/ 	.byte	0x04, 0x17
        /*006e*/ 	.short	(.L_21 - .L_20)
.L_20:
        /*0070*/ 	.word	0x00000000
        /*0074*/ 	.short	0x0008
        /*0076*/ 	.short	0x002c
        /*0078*/ 	.byte	0x00, 0xf0, 0x11, 0x00


	//----- nvinfo : EIATTR_KPARAM_INFO
	.align		4
.L_21:
        /*007c*/ 	.byte	0x04, 0x17
        /*007e*/ 	.short	(.L_23 - .L_22)
.L_22:
        /*0080*/ 	.word	0x00000000
        /*0084*/ 	.short	0x0007
        /*0086*/ 	.short	0x0028
        /*0088*/ 	.byte	0x00, 0xf0, 0x11, 0x00


	//----- nvinfo : EIATTR_KPARAM_INFO
	.align		4
.L_23:
        /*008c*/ 	.byte	0x04, 0x17
        /*008e*/ 	.short	(.L_25 - .L_24)
.L_24:
        /*0090*/ 	.word	0x00000000
        /*0094*/ 	.short	0x0006
        /*0096*/ 	.short	0x0024
        /*0098*/ 	.byte	0x00, 0xf0, 0x11, 0x00


	//----- nvinfo : EIATTR_KPARAM_INFO
	.align		4
.L_25:
        /*009c*/ 	.byte	0x04, 0x17
        /*009e*/ 	.short	(.L_27 - .L_26)
.L_26:
        /*00a0*/ 	.word	0x00000000
        /*00a4*/ 	.short	0x0005
        /*00a6*/ 	.short	0x0020
        /*00a8*/ 	.byte	0x00, 0xf0, 0x11, 0x00


	//----- nvinfo : EIATTR_KPARAM_INFO
	.align		4
.L_27:
        /*00ac*/ 	.byte	0x04, 0x17
        /*00ae*/ 	.short	(.L_29 - .L_28)
.L_28:
        /*00b0*/ 	.word	0x00000000
        /*00b4*/ 	.short	0x0004
        /*00b6*/ 	.short	0x001c
        /*00b8*/ 	.byte	0x00, 0xf0, 0x11, 0x00


	//----- nvinfo : EIATTR_KPARAM_INFO
	.align		4
.L_29:
        /*00bc*/ 	.byte	0x04, 0x17
        /*00be*/ 	.short	(.L_31 - .L_30)
.L_30:
        /*00c0*/ 	.word	0x00000000
        /*00c4*/ 	.short	0x0003
        /*00c6*/ 	.short	0x0018
        /*00c8*/ 	.byte	0x00, 0xf0, 0x11, 0x00


	//----- nvinfo : EIATTR_KPARAM_INFO
	.align		4
.L_31:
        /*00cc*/ 	.byte	0x04, 0x17
        /*00ce*/ 	.short	(.L_33 - .L_32)
.L_32:
        /*00d0*/ 	.word	0x00000000
        /*00d4*/ 	.short	0x0002
        /*00d6*/ 	.short	0x0010
        /*00d8*/ 	.byte	0x00, 0xf4, 0x21, 0x00


	//----- nvinfo : EIATTR_KPARAM_INFO
	.align		4
.L_33:
        /*00dc*/ 	.byte	0x04, 0x17
        /*00de*/ 	.short	(.L_35 - .L_34)
.L_34:
        /*00e0*/ 	.word	0x00000000
        /*00e4*/ 	.short	0x0001
        /*00e6*/ 	.short	0x0008
        /*00e8*/ 	.byte	0x00, 0xf4, 0x21, 0x00


	//----- nvinfo : EIATTR_KPARAM_INFO
	.align		4
.L_35:
        /*00ec*/ 	.byte	0x04, 0x17
        /*00ee*/ 	.short	(.L_37 - .L_36)
.L_36:
        /*00f0*/ 	.word	0x00000000
        /*00f4*/ 	.short	0x0000
        /*00f6*/ 	.short	0x0000
        /*00f8*/ 	.byte	0x00, 0xf4, 0x21, 0x00


	//----- nvinfo : EIATTR_MAXREG_COUNT
	.align		4
.L_37:
        /*00fc*/ 	.byte	0x03, 0x1b
        /*00fe*/ 	.short	0x00ff


	//----- nvinfo : EIATTR_NUM_BARRIERS
	.align		4
        /*0100*/ 	.byte	0x02, 0x4c
        /*0102*/ 	.byte	0x01
	.zero		1


	//----- nvinfo : EIATTR_MERCURY_ISA_VERSION
	.align		4
        /*0104*/ 	.byte	0x03, 0x5f
        /*0106*/ 	.short	0x0000


	//----- nvinfo : EIATTR_EXIT_INSTR_OFFSETS
	.align		4
        /*0108*/ 	.byte	0x04, 0x1c
        /*010a*/ 	.short	(.L_39 - .L_38)


	//   ....[0]....
.L_38:
        /*010c*/ 	.word	0x00002310


	//   ....[1]....
        /*0110*/ 	.word	0x00002340


	//----- nvinfo : EIATTR_REQNTID
	.align		4
.L_39:
        /*0114*/ 	.byte	0x04, 0x10
        /*0116*/ 	.short	(.L_41 - .L_40)
.L_40:
        /*0118*/ 	.word	0x00000100
        /*011c*/ 	.word	0x00000001
        /*0120*/ 	.word	0x00000001
.L_41:


//--------------------- .nv.callgraph             --------------------------
	.section	.nv.callgraph,"",@"SHT_CUDA_CALLGRAPH"
	.align	4
	.sectionentsize	8
	.align		4
        /*0000*/ 	.word	0x00000000
	.align		4
        /*0004*/ 	.word	0xffffffff
	.align		4
        /*0008*/ 	.word	0x00000000
	.align		4
        /*000c*/ 	.word	0xfffffffe
	.align		4
        /*0010*/ 	.word	0x00000000
	.align		4
        /*0014*/ 	.word	0xfffffffd
	.align		4
        /*0018*/ 	.word	0x00000000
	.align		4
        /*001c*/ 	.word	0xfffffffc


//--------------------- .nv.rel.action            --------------------------
	.section	.nv.rel.action,"",@"SHT_CUDA_RELOCINFO"
	.align	8
	.sectionentsize	8
        /*0000*/ 	.byte	0x73, 0x00, 0x00, 0x00, 0x00, 0x00, 0x00, 0x00, 0x00, 0x00, 0x00, 0x11, 0x25, 0x00, 0x05, 0x36


//--------------------- .nv.constant0.matmul_kernel --------------------------
	.section	.nv.constant0.matmul_kernel,"a",@progbits
	.sectionflags	@""
	.align	4
.nv.constant0.matmul_kernel:
	.zero		432


//--------------------- .text.matmul_kernel       --------------------------
	.section	.text.matmul_kernel,"ax",@progbits
	.sectioninfo	@"SHI_REGISTERS=112"
	.align	128
        .global         matmul_kernel
        .type           matmul_kernel,@function
        .size           matmul_kernel,(.L_x_4 - matmul_kernel)
        .other          matmul_kernel,@"STO_CUDA_ENTRY STV_DEFAULT"
matmul_kernel:
.text.matmul_kernel:
[----:B------:R-:W-:Y:S02]  /*0000*/  IMAD.MOV.U32 R1, RZ, RZ, c[0x0][0x28] ;  /* 0x00000a00ff017624 */ /* 0x000fe400078e00ff */
[----:B------:R-:W-:Y:S01]  /*0010*/  IMAD.MOV.U32 R6, RZ, RZ, 0x3f ;  /* 0x0000003fff067424 */ /* 0x000fe200078e00ff */
[----:B------:R-:W0:Y:S01]  /*0020*/  S2R R5, SR_CTAID.X ;  /* 0x0000000000057919 */ /* 0x000e220000002500 */
[----:B------:R-:W-:Y:S01]  /*0030*/  IMAD.MOV.U32 R72, RZ, RZ, c[0x0][0x180] ;  /* 0x00006000ff487624 */ /* 0x000fe200078e00ff */
[----:B------:R-:W-:Y:S02]  /*0040*/  ULDC UR4, c[0x0][0x180] ;  /* 0x0000600000047ab9 */ /* 0x000fe40000000800 */
[----:B------:R-:W-:Y:S01]  /*0050*/  IADD3 R0, R6, c[0x0][0x17c], RZ ;  /* 0x00005f0006007a10 */ /* 0x000fe20007ffe0ff */
[----:B------:R-:W-:Y:S01]  /*0060*/  ULDC.64 UR6, c[0x0][0x118] ;  /* 0x0000460000067ab9 */ /* 0x000fe20000000a00 */
[----:B------:R-:W-:Y:S02]  /*0070*/  IADD3 R72, R72, 0x1f, RZ ;  /* 0x0000001f48487810 */ /* 0x000fe40007ffe0ff */
[----:B------:R-:W-:-:S04]  /*0080*/  SHF.R.S32.HI R3, RZ, 0x1f, R0 ;  /* 0x0000001fff037819 */ /* 0x000fc80000011400 */
[----:B------:R-:W-:-:S04]  /*0090*/  LEA.HI R3, R3, R0, RZ, 0x6 ;  /* 0x0000000003037211 */ /* 0x000fc800078f30ff */
[----:B------:R-:W-:-:S05]  /*00a0*/  SHF.R.S32.HI R3, RZ, 0x6, R3 ;  /* 0x00000006ff037819 */ /* 0x000fca0000011403 */
[----:B------:R-:W-:Y:S01]  /*00b0*/  IMAD.SHL.U32 R4, R3, 0x8, RZ ;  /* 0x0000000803047824 */ /* 0x000fe200078e00ff */
[----:B0-----:R-:W-:-:S04]  /*00c0*/  IABS R10, R5 ;  /* 0x00000005000a7213 */ /* 0x001fc80000000000 */
[-C--:B------:R-:W-:Y:S02]  /*00d0*/  IABS R7, R4.reuse ;  /* 0x0000000400077213 */ /* 0x080fe40000000000 */
[----:B------:R-:W-:Y:S02]  /*00e0*/  IABS R11, R4 ;  /* 0x00000004000b7213 */ /* 0x000fe40000000000 */
[----:B------:R-:W0:Y:S08]  /*00f0*/  I2F.RP R0, R7 ;  /* 0x0000000700007306 */ /* 0x000e300000209400 */
[----:B0-----:R-:W0:Y:S02]  /*0100*/  MUFU.RCP R0, R0 ;  /* 0x0000000000007308 */ /* 0x001e240000001000 */
[----:B0-----:R-:W-:Y:S01]  /*0110*/  IADD3 R2, R0, 0xffffffe, RZ ;  /* 0x0ffffffe00027810 */ /* 0x001fe20007ffe0ff */
[----:B------:R-:W-:-:S05]  /*0120*/  IMAD.MOV R0, RZ, RZ, -R11 ;  /* 0x000000ffff007224 */ /* 0x000fca00078e0a0b */
[----:B------:R0:W1:Y:S02]  /*0130*/  F2I.FTZ.U32.TRUNC.NTZ R3, R2 ;  /* 0x0000000200037305 */ /* 0x000064000021f000 */
[----:B0-----:R-:W-:Y:S02]  /*0140*/  IMAD.MOV.U32 R2, RZ, RZ, RZ ;  /* 0x000000ffff027224 */ /* 0x001fe400078e00ff */
[----:B-1----:R-:W-:-:S04]  /*0150*/  IMAD.MOV R8, RZ, RZ, -R3 ;  /* 0x000000ffff087224 */ /* 0x002fc800078e0a03 */
[----:B------:R-:W-:Y:S02]  /*0160*/  IMAD R9, R8, R7, RZ ;  /* 0x0000000708097224 */ /* 0x000fe400078e02ff */
[----:B------:R-:W-:Y:S02]  /*0170*/  IMAD.MOV.U32 R8, RZ, RZ, R10 ;  /* 0x000000ffff087224 */ /* 0x000fe400078e000a */
[----:B------:R-:W-:-:S06]  /*0180*/  IMAD.HI.U32 R3, R3, R9, R2 ;  /* 0x0000000903037227 */ /* 0x000fcc00078e0002 */
[----:B------:R-:W-:-:S04]  /*0190*/  IMAD.HI.U32 R3, R3, R8, RZ ;  /* 0x0000000803037227 */ /* 0x000fc800078e00ff */
[----:B------:R-:W-:-:S05]  /*01a0*/  IMAD R0, R3, R0, R8 ;  /* 0x0000000003007224 */ /* 0x000fca00078e0208 */
[----:B------:R-:W-:-:S13]  /*01b0*/  ISETP.GT.U32.AND P1, PT, R7, R0, PT ;  /* 0x000000000700720c */ /* 0x000fda0003f24070 */
[----:B------:R-:W-:Y:S01]  /*01c0*/  @!P1 IMAD.IADD R0, R0, 0x1, -R7 ;  /* 0x0000000100009824 */ /* 0x000fe200078e0a07 */
[----:B------:R-:W-:Y:S02]  /*01d0*/  @!P1 IADD3 R3, R3, 0x1, RZ ;  /* 0x0000000103039810 */ /* 0x000fe40007ffe0ff */
[----:B------:R-:W-:Y:S02]  /*01e0*/  ISETP.NE.AND P1, PT, R4, RZ, PT ;  /* 0x000000ff0400720c */ /* 0x000fe40003f25270 */
[----:B------:R-:W-:Y:S02]  /*01f0*/  ISETP.GE.U32.AND P0, PT, R0, R7, PT ;  /* 0x000000070000720c */ /* 0x000fe40003f06070 */
[----:B------:R-:W-:-:S04]  /*0200*/  LOP3.LUT R0, R5, R4, RZ, 0x3c, !PT ;  /* 0x0000000405007212 */ /* 0x000fc800078e3cff */
[----:B------:R-:W-:Y:S02]  /*0210*/  ISETP.GE.AND P2, PT, R0, RZ, PT ;  /* 0x000000ff0000720c */ /* 0x000fe40003f46270 */
[----:B------:R-:W-:-:S05]  /*0220*/  IADD3 R0, R6, c[0x0][0x178], RZ ;  /* 0x00005e0006007a10 */ /* 0x000fca0007ffe0ff */
[----:B------:R-:W-:-:S05]  /*0230*/  @P0 IADD3 R3, R3, 0x1, RZ ;  /* 0x0000000103030810 */ /* 0x000fca0007ffe0ff */
[----:B------:R-:W-:Y:S01]  /*0240*/  IMAD.MOV.U32 R2, RZ, RZ, R3 ;  /* 0x000000ffff027224 */ /* 0x000fe200078e0003 */
[----:B------:R-:W-:-:S03]  /*0250*/  SHF.R.S32.HI R3, RZ, 0x1f, R0 ;  /* 0x0000001fff037819 */ /* 0x000fc60000011400 */
[----:B------:R-:W-:Y:S01]  /*0260*/  @!P2 IMAD.MOV R2, RZ, RZ, -R2 ;  /* 0x000000ffff02a224 */ /* 0x000fe200078e0a02 */
[----:B------:R-:W-:Y:S02]  /*0270*/  @!P1 LOP3.LUT R2, RZ, R4, RZ, 0x33, !PT ;  /* 0x00000004ff029212 */ /* 0x000fe400078e33ff */
[----:B------:R-:W-:-:S03]  /*0280*/  LEA.HI R3, R3, R0, RZ, 0x6 ;  /* 0x0000000003037211 */ /* 0x000fc600078f30ff */
[----:B------:R-:W-:Y:S02]  /*0290*/  IMAD.SHL.U32 R6, R2, 0x8, RZ ;  /* 0x0000000802067824 */ /* 0x000fe400078e00ff */
[----:B------:R-:W-:-:S03]  /*02a0*/  IMAD.MOV R2, RZ, RZ, -R2 ;  /* 0x000000ffff027224 */ /* 0x000fc600078e0a02 */
[----:B------:R-:W-:Y:S01]  /*02b0*/  LEA.HI.SX32 R3, R3, -R6, 0x1a ;  /* 0x8000000603037211 */ /* 0x000fe200078fd2ff */
[----:B------:R-:W-:-:S03]  /*02c0*/  IMAD R11, R4, R2, R5 ;  /* 0x00000002040b7224 */ /* 0x000fc600078e0205 */
[----:B------:R-:W-:-:S04]  /*02d0*/  IMNMX R8, R3, 0x8, PT ;  /* 0x0000000803087817 */ /* 0x000fc80003800200 */
[-C--:B------:R-:W-:Y:S02]  /*02e0*/  IABS R7, R8.reuse ;  /* 0x0000000800077213 */ /* 0x080fe40000000000 */
[----:B------:R-:W-:Y:S02]  /*02f0*/  IABS R4, R8 ;  /* 0x0000000800047213 */ /* 0x000fe40000000000 */
[----:B------:R-:W0:Y:S08]  /*0300*/  I2F.RP R0, R7 ;  /* 0x0000000700007306 */ /* 0x000e300000209400 */
[----:B0-----:R-:W0:Y:S02]  /*0310*/  MUFU.RCP R0, R0 ;  /* 0x0000000000007308 */ /* 0x001e240000001000 */
[----:B0-----:R-:W-:Y:S01]  /*0320*/  IADD3 R3, R0, 0xffffffe, RZ ;  /* 0x0ffffffe00037810 */ /* 0x001fe20007ffe0ff */
[----:B------:R-:W-:-:S05]  /*0330*/  IMAD.MOV R0, RZ, RZ, -R4 ;  /* 0x000000ffff007224 */ /* 0x000fca00078e0a04 */
[----:B------:R-:W0:Y:S02]  /*0340*/  F2I.FTZ.U32.TRUNC.NTZ R3, R3 ;  /* 0x0000000300037305 */ /* 0x000e24000021f000 */
[----:B0-----:R-:W-:-:S04]  /*0350*/  IMAD.MOV R9, RZ, RZ, -R3 ;  /* 0x000000ffff097224 */ /* 0x001fc800078e0a03 */
[----:B------:R-:W-:Y:S01]  /*0360*/  IMAD.MOV.U32 R2, RZ, RZ, R9 ;  /* 0x000000ffff027224 */ /* 0x000fe200078e0009 */
[----:B------:R-:W-:-:S03]  /*0370*/  IABS R9, R11 ;  /* 0x0000000b00097213 */ /* 0x000fc60000000000 */
[----:B------:R-:W-:Y:S02]  /*0380*/  IMAD R5, R2, R7, RZ ;  /* 0x0000000702057224 */ /* 0x000fe400078e02ff */
[----:B------:R-:W-:-:S04]  /*0390*/  IMAD.MOV.U32 R2, RZ, RZ, RZ ;  /* 0x000000ffff027224 */ /* 0x000fc800078e00ff */
        /* <DEDUP_REMOVED lines=10> */
[----:B------:R-:W0:Y:S05]  /*0440*/  S2R R0, SR_TID.X ;  /* 0x0000000000007919 */ /* 0x000e2a0000002100 */
[----:B------:R-:W-:Y:S02]  /*0450*/  @P0 IADD3 R2, R2, 0x1, RZ ;  /* 0x0000000102020810 */ /* 0x000fe40007ffe0ff */
[----:B------:R-:W-:-:S04]  /*0460*/  ISETP.GT.AND P0, PT, R72, 0x1f, PT ;  /* 0x0000001f4800780c */ /* 0x000fc80003f04270 */
[----:B------:R-:W-:Y:S01]  /*0470*/  @!P2 IMAD.MOV R2, RZ, RZ, -R2 ;  /* 0x000000ffff02a224 */ /* 0x000fe200078e0a02 */
[----:B------:R-:W-:-:S05]  /*0480*/  @!P1 LOP3.LUT R2, RZ, R8, RZ, 0x33, !PT ;  /* 0x00000008ff029212 */ /* 0x000fca00078e33ff */
[----:B------:R-:W-:Y:S02]  /*0490*/  IMAD.MOV R3, RZ, RZ, -R2 ;  /* 0x000000ffff037224 */ /* 0x000fe400078e0a02 */
[----:B------:R-:W-:Y:S02]  /*04a0*/  IMAD.SHL.U32 R59, R2, 0x40, RZ ;  /* 0x00000040023b7824 */ /* 0x000fe400078e00ff */
[----:B------:R-:W-:Y:S01]  /*04b0*/  IMAD R3, R8, R3, R11 ;  /* 0x0000000308037224 */ /* 0x000fe200078e020b */
[----:B0-----:R-:W-:-:S03]  /*04c0*/  SHF.R.U32.HI R56, RZ, 0x6, R0 ;  /* 0x00000006ff387819 */ /* 0x001fc60000011600 */
[----:B------:R-:W-:Y:S01]  /*04d0*/  IMAD.IADD R3, R6, 0x1, R3 ;  /* 0x0000000106037824 */ /* 0x000fe200078e0203 */
[----:B------:R-:W-:Y:S02]  /*04e0*/  LOP3.LUT R4, R0, 0x3f, RZ, 0xc0, !PT ;  /* 0x0000003f00047812 */ /* 0x000fe400078ec0ff */
[----:B------:R-:W-:-:S03]  /*04f0*/  SGXT.U32 R56, R56, 0x2 ;  /* 0x000000023838781a */ /* 0x000fc60000000000 */
[----:B------:R-:W-:Y:S01]  /*0500*/  IMAD R57, R3, 0x40, R4 ;  /* 0x0000004003397824 */ /* 0x000fe200078e0204 */
[C---:B------:R-:W-:Y:S02]  /*0510*/  LOP3.LUT R74, R56.reuse, 0x4, RZ, 0xfc, !PT ;  /* 0x00000004384a7812 */ /* 0x040fe400078efcff */
[C---:B------:R-:W-:Y:S02]  /*0520*/  LOP3.LUT R76, R56.reuse, 0x8, RZ, 0xfc, !PT ;  /* 0x00000008384c7812 */ /* 0x040fe400078efcff */
[C---:B------:R-:W-:Y:S02]  /*0530*/  LOP3.LUT R78, R56.reuse, 0xc, RZ, 0xfc, !PT ;  /* 0x0000000c384e7812 */ /* 0x040fe400078efcff */
[C---:B------:R-:W-:Y:S02]  /*0540*/  LOP3.LUT R80, R56.reuse, 0x10, RZ, 0xfc, !PT ;  /* 0x0000001038507812 */ /* 0x040fe400078efcff */
[C---:B------:R-:W-:Y:S02]  /*0550*/  LOP3.LUT R82, R56.reuse, 0x14, RZ, 0xfc, !PT ;  /* 0x0000001438527812 */ /* 0x040fe400078efcff */
[----:B------:R-:W-:-:S02]  /*0560*/  LOP3.LUT R84, R56, 0x18, RZ, 0xfc, !PT ;  /* 0x0000001838547812 */ /* 0x000fc400078efcff */
[----:B------:R-:W-:Y:S01]  /*0570*/  LOP3.LUT R85, R56, 0x1c, RZ, 0xfc, !PT ;  /* 0x0000001c38557812 */ /* 0x000fe200078efcff */
[----:B------:R-:W-:Y:S05]  /*0580*/  @P0 BRA `(.L_x_0) ;  /* 0x0000008000000947 */ /* 0x000fea0003800000 */
[C---:B------:R-:W-:Y:S01]  /*0590*/  IMAD.SHL.U32 R58, R0.reuse, 0x2, RZ ;  /* 0x00000002003a7824 */ /* 0x040fe200078e00ff */
[----:B------:R-:W-:Y:S01]  /*05a0*/  CS2R R12, SRZ ;  /* 0x00000000000c7805 */ /* 0x000fe2000001ff00 */
[C---:B------:R-:W-:Y:S01]  /*05b0*/  IMAD.SHL.U32 R60, R0.reuse, 0x40, RZ ;  /* 0x00000040003c7824 */ /* 0x040fe200078e00ff */
[----:B------:R-:W-:Y:S01]  /*05c0*/  CS2R R16, SRZ ;  /* 0x0000000000107805 */ /* 0x000fe2000001ff00 */
[----:B------:R-:W-:Y:S01]  /*05d0*/  IMAD.SHL.U32 R61, R0, 0x8, RZ ;  /* 0x00000008003d7824 */ /* 0x000fe200078e00ff */
[----:B------:R-:W-:Y:S01]  /*05e0*/  CS2R R14, SRZ ;  /* 0x00000000000e7805 */ /* 0x000fe2000001ff00 */
[----:B------:R-:W-:Y:S01]  /*05f0*/  CS2R R18, SRZ ;  /* 0x0000000000127805 */ /* 0x000fe2000001ff00 */
[----:B------:R-:W-:Y:S05]  /*0600*/  BRA `(.L_x_1) ;  /* 0x000013f000007947 */ /* 0x000fea0003800000 */
.L_x_0:
[----:B------:R-:W-:Y:S01]  /*0610*/  IABS R14, c[0x0][0x17c] ;  /* 0x00005f00000e7a13 */ /* 0x000fe20000000000 */
[C---:B------:R-:W-:Y:S01]  /*0620*/  IMAD.SHL.U32 R58, R0.reuse, 0x2, RZ ;  /* 0x00000002003a7824 */ /* 0x040fe200078e00ff */
[----:B------:R-:W-:Y:S01]  /*0630*/  IABS R16, c[0x0][0x178] ;  /* 0x00005e0000107a13 */ /* 0x000fe20000000000 */
[C---:B------:R-:W-:Y:S01]  /*0640*/  IMAD.SHL.U32 R61, R0.reuse, 0x8, RZ ;  /* 0x00000008003d7824 */ /* 0x040fe200078e00ff */
[----:B------:R-:W0:Y:S01]  /*0650*/  I2F.RP R4, R14 ;  /* 0x0000000e00047306 */ /* 0x000e220000209400 */
[----:B------:R-:W-:Y:S01]  /*0660*/  SHF.R.U32.HI R6, RZ, 0x5, R0 ;  /* 0x00000005ff067819 */ /* 0x000fe20000011600 */
[C---:B------:R-:W-:Y:S01]  /*0670*/  IMAD.SHL.U32 R60, R0.reuse, 0x40, RZ ;  /* 0x00000040003c7824 */ /* 0x040fe200078e00ff */
[----:B------:R-:W-:Y:S01]  /*0680*/  LEA.HI R12, R0, R59, RZ, 0x1b ;  /* 0x0000003b000c7211 */ /* 0x000fe200078fd8ff */
[----:B------:R-:W-:Y:S01]  /*0690*/  IMAD.MOV.U32 R79, RZ, RZ, c[0x0][0x18c] ;  /* 0x00006300ff4f7624 */ /* 0x000fe200078e00ff */
[----:B------:R-:W-:Y:S01]  /*06a0*/  SGXT.U32 R6, R6, 0x3 ;  /* 0x000000030606781a */ /* 0x000fe20000000000 */
[----:B------:R-:W-:Y:S01]  /*06b0*/  IMAD.MOV.U32 R81, RZ, RZ, c[0x0][0x188] ;  /* 0x00006200ff517624 */ /* 0x000fe200078e00ff */
[----:B------:R-:W-:Y:S01]  /*06c0*/  SHF.R.S32.HI R7, RZ, 0x1f, R72 ;  /* 0x0000001fff077819 */ /* 0x000fe20000011448 */
[----:B------:R-:W1:Y:S01]  /*06d0*/  I2F.RP R5, R16 ;  /* 0x0000001000057306 */ /* 0x000e620000209400 */
[----:B------:R-:W-:Y:S01]  /*06e0*/  LOP3.LUT R18, R59, R6, RZ, 0xfc, !PT ;  /* 0x000000063b127212 */ /* 0x000fe200078efcff */
[----:B------:R-:W-:Y:S01]  /*06f0*/  IMAD R63, R56, c[0x0][0x188], RZ ;  /* 0x00006200383f7a24 */ /* 0x000fe200078e02ff */
[----:B------:R-:W-:Y:S01]  /*0700*/  LEA.HI R72, R7, R72, RZ, 0x5 ;  /* 0x0000004807487211 */ /* 0x000fe200078f28ff */
[----:B------:R-:W-:Y:S01]  /*0710*/  IMAD R65, R85, c[0x0][0x188], RZ ;  /* 0x0000620055417a24 */ /* 0x000fe200078e02ff */
[----:B------:R-:W-:Y:S01]  /*0720*/  SHF.R.U32.HI R9, RZ, 0x2, R0 ;  /* 0x00000002ff097819 */ /* 0x000fe20000011600 */
[----:B------:R-:W-:Y:S01]  /*0730*/  IMAD R67, R84, c[0x0][0x188], RZ ;  /* 0x0000620054437a24 */ /* 0x000fe200078e02ff */
[C---:B------:R-:W-:Y:S01]  /*0740*/  LOP3.LUT R20, R18.reuse, 0x28, RZ, 0xfc, !PT ;  /* 0x0000002812147812 */ /* 0x040fe200078efcff */
[----:B0-----:R-:W0:Y:S01]  /*0750*/  MUFU.RCP R4, R4 ;  /* 0x0000000400047308 */ /* 0x001e220000001000 */
[----:B------:R-:W-:Y:S01]  /*0760*/  LOP3.LUT R22, R18, 0x20, RZ, 0xfc, !PT ;  /* 0x0000002012167812 */ /* 0x000fe200078efcff */
[----:B------:R-:W-:Y:S01]  /*0770*/  IMAD R69, R82, c[0x0][0x188], RZ ;  /* 0x0000620052457a24 */ /* 0x000fe200078e02ff */
[----:B------:R-:W-:Y:S01]  /*0780*/  LOP3.LUT R23, R18, 0x10, RZ, 0xfc, !PT ;  /* 0x0000001012177812 */ /* 0x000fe200078efcff */
[----:B------:R-:W-:Y:S01]  /*0790*/  IMAD R71, R80, c[0x0][0x188], RZ ;  /* 0x0000620050477a24 */ /* 0x000fe200078e02ff */
[----:B------:R-:W-:Y:S01]  /*07a0*/  LOP3.LUT R24, R18, 0x8, RZ, 0xfc, !PT ;  /* 0x0000000812187812 */ /* 0x000fe200078efcff */
[----:B------:R-:W-:Y:S01]  /*07b0*/  IMAD R73, R78, c[0x0][0x188], RZ ;  /* 0x000062004e497a24 */ /* 0x000fe200078e02ff */
[----:B------:R-:W-:Y:S01]  /*07c0*/  IABS R19, R18 ;  /* 0x0000001200137213 */ /* 0x000fe20000000000 */
[----:B-1----:R-:W1:Y:S01]  /*07d0*/  MUFU.RCP R5, R5 ;  /* 0x0000000500057308 */ /* 0x002e620000001000 */
[----:B------:R-:W-:Y:S01]  /*07e0*/  IABS R17, R24 ;  /* 0x0000001800117213 */ /* 0x000fe20000000000 */
[----:B------:R-:W-:Y:S01]  /*07f0*/  IMAD R75, R76, c[0x0][0x188], RZ ;  /* 0x000062004c4b7a24 */ /* 0x000fe200078e02ff */
[----:B------:R-:W-:Y:S01]  /*0800*/  IABS R21, R57 ;  /* 0x0000003900157213 */ /* 0x000fe20000000000 */
[----:B------:R-:W-:Y:S01]  /*0810*/  IMAD R77, R74, c[0x0][0x188], RZ ;  /* 0x000062004a4d7a24 */ /* 0x000fe200078e02ff */
[----:B------:R-:W-:Y:S01]  /*0820*/  LOP3.LUT R62, R61, 0x30, R58, 0x48, !PT ;  /* 0x000000303d3e7812 */ /* 0x000fe200078e483a */
[----:B------:R-:W-:Y:S01]  /*0830*/  CS2R R32, SRZ ;  /* 0x0000000000207805 */ /* 0x000fe2000001ff00 */
[----:B------:R-:W-:Y:S01]  /*0840*/  LOP3.LUT R86, R0, 0x1f, RZ, 0xc0, !PT ;  /* 0x0000001f00567812 */ /* 0x000fe200078ec0ff */
[----:B------:R-:W-:Y:S01]  /*0850*/  CS2R R34, SRZ ;  /* 0x0000000000227805 */ /* 0x000fe2000001ff00 */
[----:B0-----:R-:W-:Y:S01]  /*0860*/  IADD3 R2, R4, 0xffffffe, RZ ;  /* 0x0ffffffe04027810 */ /* 0x001fe20007ffe0ff */
[----:B------:R-:W-:Y:S01]  /*0870*/  IMAD.SHL.U32 R79, R79, 0x20, RZ ;  /* 0x000000204f4f7824 */ /* 0x000fe200078e00ff */
[----:B------:R-:W-:Y:S01]  /*0880*/  LOP3.LUT R4, R58, 0x10, RZ, 0xc0, !PT ;  /* 0x000000103a047812 */ /* 0x000fe200078ec0ff */
[----:B------:R-:W-:Y:S01]  /*0890*/  IMAD.SHL.U32 R81, R81, 0x20, RZ ;  /* 0x0000002051517824 */ /* 0x000fe200078e00ff */
[----:B------:R0:W2:Y:S01]  /*08a0*/  F2I.FTZ.U32.TRUNC.NTZ R3, R2 ;  /* 0x0000000200037305 */ /* 0x0000a2000021f000 */
[----:B------:R-:W-:Y:S01]  /*08b0*/  IMAD R83, R86, c[0x0][0x18c], RZ ;  /* 0x0000630056537a24 */ /* 0x000fe200078e02ff */
[----:B------:R-:W-:-:S02]  /*08c0*/  LOP3.LUT R13, R4, 0x20, R9, 0xf8, !PT ;  /* 0x00000020040d7812 */ /* 0x000fc400078ef809 */
[----:B-1----:R-:W-:Y:S02]  /*08d0*/  IADD3 R8, R5, 0xffffffe, RZ ;  /* 0x0ffffffe05087810 */ /* 0x002fe40007ffe0ff */
[----:B------:R-:W-:Y:S02]  /*08e0*/  LOP3.LUT R4, R18, 0x30, RZ, 0xfc, !PT ;  /* 0x0000003012047812 */ /* 0x000fe400078efcff */
[----:B------:R1:W3:Y:S01]  /*08f0*/  F2I.FTZ.U32.TRUNC.NTZ R5, R8 ;  /* 0x0000000800057305 */ /* 0x0002e2000021f000 */
[----:B0-----:R-:W-:Y:S02]  /*0900*/  IADD3 R2, R12, 0x38, RZ ;  /* 0x000000380c027810 */ /* 0x001fe40007ffe0ff */
[----:B------:R-:W-:Y:S02]  /*0910*/  IABS R9, R4 ;  /* 0x0000000400097213 */ /* 0x000fe40000000000 */
[----:B------:R-:W-:Y:S02]  /*0920*/  ISETP.GE.AND P6, PT, R2, RZ, PT ;  /* 0x000000ff0200720c */ /* 0x000fe40003fc6270 */
[----:B------:R-:W-:Y:S01]  /*0930*/  IABS R6, R2 ;  /* 0x0000000200067213 */ /* 0x000fe20000000000 */
[--C-:B--2---:R-:W-:Y:S01]  /*0940*/  IMAD.MOV R11, RZ, RZ, -R3.reuse ;  /* 0x000000ffff0b7224 */ /* 0x104fe200078e0a03 */
[----:B------:R-:W-:Y:S01]  /*0950*/  ISETP.GE.AND P1, PT, R4, RZ, PT ;  /* 0x000000ff0400720c */ /* 0x000fe20003f26270 */
[----:B------:R-:W-:Y:S01]  /*0960*/  IMAD.MOV.U32 R2, RZ, RZ, RZ ;  /* 0x000000ffff027224 */ /* 0x000fe200078e00ff */
[----:B-1----:R-:W-:Y:S01]  /*0970*/  IABS R8, R22 ;  /* 0x0000001600087213 */ /* 0x002fe20000000000 */
[----:B------:R-:W-:Y:S01]  /*0980*/  IMAD R7, R11, R14, RZ ;  /* 0x0000000e0b077224 */ /* 0x000fe200078e02ff */
[----:B------:R-:W-:Y:S01]  /*0990*/  IABS R11, R20 ;  /* 0x00000014000b7213 */ /* 0x000fe20000000000 */
[----:B------:R-:W-:Y:S01]  /*09a0*/  IMAD.MOV.U32 R4, RZ, RZ, RZ ;  /* 0x000000ffff047224 */ /* 0x000fe200078e00ff */
[----:B------:R-:W-:Y:S01]  /*09b0*/  SHF.R.S32.HI R72, RZ, 0x5, R72 ;  /* 0x00000005ff487819 */ /* 0x000fe20000011448 */
[----:B------:R-:W-:-:S04]  /*09c0*/  IMAD.HI.U32 R2, R3, R7, R2 ;  /* 0x0000000703027227 */ /* 0x000fc800078e0002 */
[----:B------:R-:W-:Y:S02]  /*09d0*/  IMAD.MOV.U32 R7, RZ, RZ, R6 ;  /* 0x000000ffff077224 */ /* 0x000fe400078e0006 */
[----:B---3--:R-:W-:Y:S02]  /*09e0*/  IMAD.MOV R15, RZ, RZ, -R5 ;  /* 0x000000ffff0f7224 */ /* 0x008fe400078e0a05 */
[----:B------:R-:W-:-:S04]  /*09f0*/  IMAD.HI.U32 R3, R2, R7, RZ ;  /* 0x0000000702037227 */ /* 0x000fc800078e00ff */
[----:B------:R-:W-:Y:S02]  /*0a00*/  IMAD R15, R15, R16, RZ ;  /* 0x000000100f0f7224 */ /* 0x000fe400078e02ff */
[----:B------:R-:W-:Y:S02]  /*0a10*/  IMAD.MOV R3, RZ, RZ, -R3 ;  /* 0x000000ffff037224 */ /* 0x000fe400078e0a03 */
[----:B------:R-:W-:-:S04]  /*0a20*/  IMAD.HI.U32 R6, R2, R9, RZ ;  /* 0x0000000902067227 */ /* 0x000fc800078e00ff */
[----:B------:R-:W-:Y:S01]  /*0a30*/  IMAD.HI.U32 R10, R5, R15, R4 ;  /* 0x0000000f050a7227 */ /* 0x000fe200078e0004 */
[----:B------:R-:W-:-:S03]  /*0a40*/  IADD3 R5, R12, 0x18, RZ ;  /* 0x000000180c057810 */ /* 0x000fc60007ffe0ff */
[----:B------:R-:W-:Y:S01]  /*0a50*/  IMAD.HI.U32 R4, R2, R11, RZ ;  /* 0x0000000b02047227 */ /* 0x000fe200078e00ff */
[----:B------:R-:W-:-:S03]  /*0a60*/  ISETP.GE.AND P0, PT, R5, RZ, PT ;  /* 0x000000ff0500720c */ /* 0x000fc60003f06270 */
[C---:B------:R-:W-:Y:S02]  /*0a70*/  IMAD R3, R14.reuse, R3, R7 ;  /* 0x000000030e037224 */ /* 0x040fe400078e0207 */
[----:B------:R-:W-:Y:S02]  /*0a80*/  IMAD.MOV R6, RZ, RZ, -R6 ;  /* 0x000000ffff067224 */ /* 0x000fe400078e0a06 */
[----:B------:R-:W-:Y:S01]  /*0a90*/  IMAD.MOV.U32 R15, RZ, RZ, R8 ;  /* 0x000000ffff0f7224 */ /* 0x000fe200078e0008 */
[C---:B------:R-:W-:Y:S01]  /*0aa0*/  ISETP.GT.U32.AND P4, PT, R14.reuse, R3, PT ;  /* 0x000000030e00720c */ /* 0x040fe20003f84070 */
[----:B------:R-:W-:Y:S01]  /*0ab0*/  IMAD.MOV R7, RZ, RZ, -R4 ;  /* 0x000000ffff077224 */ /* 0x000fe200078e0a04 */
[----:B------:R-:W-:Y:S01]  /*0ac0*/  IABS R8, R5 ;  /* 0x0000000500087213 */ /* 0x000fe20000000000 */
[----:B------:R-:W-:Y:S02]  /*0ad0*/  IMAD R4, R14, R6, R9 ;  /* 0x000000060e047224 */ /* 0x000fe400078e0209 */
[----:B------:R-:W-:-:S03]  /*0ae0*/  IMAD.HI.U32 R6, R2, R15, RZ ;  /* 0x0000000f02067227 */ /* 0x000fc600078e00ff */
[C---:B------:R-:W-:Y:S01]  /*0af0*/  ISETP.GT.U32.AND P2, PT, R14.reuse, R4, PT ;  /* 0x000000040e00720c */ /* 0x040fe20003f44070 */
[C---:B------:R-:W-:Y:S01]  /*0b00*/  IMAD R5, R14.reuse, R7, R11 ;  /* 0x000000070e057224 */ /* 0x040fe200078e020b */
[----:B------:R-:W-:Y:S01]  /*0b10*/  IABS R7, R23 ;  /* 0x0000001700077213 */ /* 0x000fe20000000000 */
[----:B------:R-:W-:Y:S02]  /*0b20*/  IMAD.MOV R6, RZ, RZ, -R6 ;  /* 0x000000ffff067224 */ /* 0x000fe400078e0a06 */
[----:B------:R-:W-:Y:S01]  /*0b30*/  @!P4 IMAD.IADD R3, R3, 0x1, -R14 ;  /* 0x000000010303c824 */ /* 0x000fe200078e0a0e */
[C---:B------:R-:W-:Y:S01]  /*0b40*/  ISETP.GT.U32.AND P3, PT, R14.reuse, R5, PT ;  /* 0x000000050e00720c */ /* 0x040fe20003f64070 */
[C---:B------:R-:W-:Y:S02]  /*0b50*/  IMAD R6, R14.reuse, R6, R15 ;  /* 0x000000060e067224 */ /* 0x040fe400078e020f */
[----:B------:R-:W-:Y:S01]  /*0b60*/  IMAD.MOV.U32 R11, RZ, RZ, R8 ;  /* 0x000000ffff0b7224 */ /* 0x000fe200078e0008 */
[C---:B------:R-:W-:Y:S01]  /*0b70*/  ISETP.GT.U32.AND P4, PT, R14.reuse, R3, PT ;  /* 0x000000030e00720c */ /* 0x040fe20003f84070 */
[----:B------:R-:W-:Y:S01]  /*0b80*/  IMAD.MOV.U32 R15, RZ, RZ, R7 ;  /* 0x000000ffff0f7224 */ /* 0x000fe200078e0007 */
[----:B------:R-:W-:Y:S01]  /*0b90*/  ISETP.GT.U32.AND P5, PT, R14, R6, PT ;  /* 0x000000060e00720c */ /* 0x000fe20003fa4070 */
[----:B------:R-:W-:-:S02]  /*0ba0*/  @!P2 IMAD.IADD R4, R4, 0x1, -R14 ;  /* 0x000000010404a824 */ /* 0x000fc400078e0a0e */
[----:B------:R-:W-:-:S03]  /*0bb0*/  IMAD.HI.U32 R7, R2, R11, RZ ;  /* 0x0000000b02077227 */ /* 0x000fc600078e00ff */
[----:B------:R-:W-:Y:S01]  /*0bc0*/  ISETP.GT.U32.AND P2, PT, R14, R4, PT ;  /* 0x000000040e00720c */ /* 0x000fe20003f44070 */
[----:B------:R-:W-:Y:S02]  /*0bd0*/  @!P3 IMAD.IADD R5, R5, 0x1, -R14 ;  /* 0x000000010505b824 */ /* 0x000fe400078e0a0e */
[----:B------:R-:W-:-:S03]  /*0be0*/  IMAD.HI.U32 R8, R2, R15, RZ ;  /* 0x0000000f02087227 */ /* 0x000fc600078e00ff */
[----:B------:R-:W-:Y:S01]  /*0bf0*/  ISETP.GT.U32.AND P3, PT, R14, R5, PT ;  /* 0x000000050e00720c */ /* 0x000fe20003f64070 */
[----:B------:R-:W-:Y:S02]  /*0c00*/  @!P5 IMAD.IADD R6, R6, 0x1, -R14 ;  /* 0x000000010606d824 */ /* 0x000fe400078e0a0e */
[----:B------:R-:W-:-:S04]  /*0c10*/  IMAD.HI.U32 R9, R2, R17, RZ ;  /* 0x0000001102097227 */ /* 0x000fc800078e00ff */
[----:B------:R-:W-:-:S04]  /*0c20*/  IMAD.HI.U32 R2, R2, R19, RZ ;  /* 0x0000001302027227 */ /* 0x000fc800078e00ff */
[----:B------:R-:W-:Y:S02]  /*0c30*/  IMAD.MOV R7, RZ, RZ, -R7 ;  /* 0x000000ffff077224 */ /* 0x000fe400078e0a07 */
[----:B------:R-:W-:Y:S01]  /*0c40*/  @!P4 IMAD.IADD R3, R3, 0x1, -R14 ;  /* 0x000000010303c824 */ /* 0x000fe200078e0a0e */
[----:B------:R-:W-:Y:S01]  /*0c50*/  ISETP.GT.U32.AND P4, PT, R14, R6, PT ;  /* 0x000000060e00720c */ /* 0x000fe20003f84070 */
[----:B------:R-:W-:-:S04]  /*0c60*/  IMAD.HI.U32 R10, R10, R21, RZ ;  /* 0x000000150a0a7227 */ /* 0x000fc800078e00ff */
[----:B------:R-:W-:Y:S02]  /*0c70*/  IMAD.MOV R8, RZ, RZ, -R8 ;  /* 0x000000ffff087224 */ /* 0x000fe400078e0a08 */
[----:B------:R-:W-:Y:S02]  /*0c80*/  IMAD.MOV R9, RZ, RZ, -R9 ;  /* 0x000000ffff097224 */ /* 0x000fe400078e0a09 */
[----:B------:R-:W-:Y:S02]  /*0c90*/  IMAD.MOV R2, RZ, RZ, -R2 ;  /* 0x000000ffff027224 */ /* 0x000fe400078e0a02 */
[C---:B------:R-:W-:Y:S02]  /*0ca0*/  IMAD R7, R14.reuse, R7, R11 ;  /* 0x000000070e077224 */ /* 0x040fe400078e020b */
[----:B------:R-:W-:Y:S02]  /*0cb0*/  IMAD.MOV R11, RZ, RZ, -R10 ;  /* 0x000000ffff0b7224 */ /* 0x000fe400078e0a0a */
[C---:B------:R-:W-:Y:S01]  /*0cc0*/  IMAD R8, R14.reuse, R8, R15 ;  /* 0x000000080e087224 */ /* 0x040fe200078e020f */
[C---:B------:R-:W-:Y:S01]  /*0cd0*/  ISETP.GT.U32.AND P5, PT, R14.reuse, R7, PT ;  /* 0x000000070e00720c */ /* 0x040fe20003fa4070 */
[----:B------:R-:W-:-:S02]  /*0ce0*/  IMAD R9, R14, R9, R17 ;  /* 0x000000090e097224 */ /* 0x000fc400078e0211 */
[----:B------:R-:W-:Y:S01]  /*0cf0*/  IMAD R10, R14, R2, R19 ;  /* 0x000000020e0a7224 */ /* 0x000fe200078e0213 */
[----:B------:R-:W-:Y:S01]  /*0d00*/  LOP3.LUT R2, R0, 0x7, RZ, 0xc0, !PT ;  /* 0x0000000700027812 */ /* 0x000fe200078ec0ff */
[----:B------:R-:W-:Y:S02]  /*0d10*/  IMAD R11, R16, R11, R21 ;  /* 0x0000000b100b7224 */ /* 0x000fe400078e0215 */
[----:B------:R-:W-:Y:S01]  /*0d20*/  @!P6 IMAD.MOV R3, RZ, RZ, -R3 ;  /* 0x000000ffff03e224 */ /* 0x000fe200078e0a03 */
[----:B------:R-:W-:Y:S01]  /*0d30*/  ISETP.GT.U32.AND P6, PT, R14, R8, PT ;  /* 0x000000080e00720c */ /* 0x000fe20003fc4070 */
[--C-:B------:R-:W-:Y:S01]  /*0d40*/  @!P2 IMAD.IADD R4, R4, 0x1, -R14.reuse ;  /* 0x000000010404a824 */ /* 0x100fe200078e0a0e */
[C---:B------:R-:W-:Y:S01]  /*0d50*/  ISETP.GT.U32.AND P2, PT, R14.reuse, R9, PT ;  /* 0x000000090e00720c */ /* 0x040fe20003f44070 */
[--C-:B------:R-:W-:Y:S01]  /*0d60*/  @!P3 IMAD.IADD R5, R5, 0x1, -R14.reuse ;  /* 0x000000010505b824 */ /* 0x100fe200078e0a0e */
[----:B------:R-:W-:Y:S01]  /*0d70*/  ISETP.GT.U32.AND P3, PT, R14, R10, PT ;  /* 0x0000000a0e00720c */ /* 0x000fe20003f64070 */
[--C-:B------:R-:W-:Y:S01]  /*0d80*/  @!P4 IMAD.IADD R6, R6, 0x1, -R14.reuse ;  /* 0x000000010606c824 */ /* 0x100fe200078e0a0e */
[----:B------:R-:W-:Y:S01]  /*0d90*/  ISETP.GT.U32.AND P4, PT, R16, R11, PT ;  /* 0x0000000b1000720c */ /* 0x000fe20003f84070 */
[----:B------:R-:W-:Y:S01]  /*0da0*/  @!P5 IMAD.IADD R7, R7, 0x1, -R14 ;  /* 0x000000010707d824 */ /* 0x000fe200078e0a0e */
[----:B------:R-:W-:Y:S01]  /*0db0*/  ISETP.GE.AND P5, PT, R20, RZ, PT ;  /* 0x000000ff1400720c */ /* 0x000fe20003fa6270 */
[----:B------:R-:W-:Y:S01]  /*0dc0*/  IMAD.SHL.U32 R12, R0, 0x10, RZ ;  /* 0x00000010000c7824 */ /* 0x000fe200078e00ff */
[----:B------:R-:W-:Y:S01]  /*0dd0*/  CS2R R20, SRZ ;  /* 0x0000000000147805 */ /* 0x000fe2000001ff00 */
[----:B------:R-:W-:-:S02]  /*0de0*/  @!P1 IMAD.MOV R4, RZ, RZ, -R4 ;  /* 0x000000ffff049224 */ /* 0x000fc400078e0a04 */
[--C-:B------:R-:W-:Y:S01]  /*0df0*/  @!P6 IMAD.IADD R8, R8, 0x1, -R14.reuse ;  /* 0x000000010808e824 */ /* 0x100fe200078e0a0e */
[----:B------:R-:W-:Y:S01]  /*0e00*/  ISETP.GT.U32.AND P6, PT, R14, R7, PT ;  /* 0x000000070e00720c */ /* 0x000fe20003fc4070 */
[--C-:B------:R-:W-:Y:S01]  /*0e10*/  @!P2 IMAD.IADD R9, R9, 0x1, -R14.reuse ;  /* 0x000000010909a824 */ /* 0x100fe200078e0a0e */
[----:B------:R-:W-:Y:S01]  /*0e20*/  LOP3.LUT R15, R12, 0x600, RZ, 0xc0, !PT ;  /* 0x000006000c0f7812 */ /* 0x000fe200078ec0ff */
[----:B------:R-:W-:Y:S01]  /*0e30*/  @!P3 IMAD.IADD R10, R10, 0x1, -R14 ;  /* 0x000000010a0ab824 */ /* 0x000fe200078e0a0e */
[C---:B------:R-:W-:Y:S01]  /*0e40*/  ISETP.GT.U32.AND P2, PT, R14.reuse, R8, PT ;  /* 0x000000080e00720c */ /* 0x040fe20003f44070 */
[----:B------:R-:W-:Y:S01]  /*0e50*/  @!P4 IMAD.IADD R11, R11, 0x1, -R16 ;  /* 0x000000010b0bc824 */ /* 0x000fe200078e0a10 */
[----:B------:R-:W-:Y:S01]  /*0e60*/  ISETP.GT.U32.AND P3, PT, R14, R9, PT ;  /* 0x000000090e00720c */ /* 0x000fe20003f64070 */
[----:B------:R-:W-:Y:S01]  /*0e70*/  IMAD R15, R2, 0x40, R15 ;  /* 0x00000040020f7824 */ /* 0x000fe200078e020f */
[----:B------:R-:W-:Y:S01]  /*0e80*/  ISETP.GT.U32.AND P4, PT, R14, R10, PT ;  /* 0x0000000a0e00720c */ /* 0x000fe20003f84070 */
[----:B------:R-:W-:Y:S01]  /*0e90*/  IMAD R2, R2, 0x90, RZ ;  /* 0x0000009002027824 */ /* 0x000fe200078e02ff */
[----:B------:R-:W-:Y:S01]  /*0ea0*/  ISETP.GT.U32.AND P1, PT, R16, R11, PT ;  /* 0x0000000b1000720c */ /* 0x000fe20003f24070 */
[----:B------:R-:W-:-:S02]  /*0eb0*/  @!P5 IMAD.MOV R5, RZ, RZ, -R5 ;  /* 0x000000ffff05d224 */ /* 0x000fc400078e0a05 */
[--C-:B------:R-:W-:Y:S01]  /*0ec0*/  @!P6 IMAD.IADD R7, R7, 0x1, -R14.reuse ;  /* 0x000000010707e824 */ /* 0x100fe200078e0a0e */
[----:B------:R-:W-:Y:S01]  /*0ed0*/  ISETP.GE.AND P6, PT, R18, RZ, PT ;  /* 0x000000ff1200720c */ /* 0x000fe20003fc6270 */
[----:B------:R-:W-:Y:S01]  /*0ee0*/  IMAD.IADD R62, R62, 0x1, R15 ;  /* 0x000000013e3e7824 */ /* 0x000fe200078e020f */
[----:B------:R-:W-:Y:S01]  /*0ef0*/  LOP3.LUT R27, R2, R13, RZ, 0x3c, !PT ;  /* 0x0000000d021b7212 */ /* 0x000fe200078e3cff */
[--C-:B------:R-:W-:Y:S01]  /*0f00*/  @!P2 IMAD.IADD R8, R8, 0x1, -R14.reuse ;  /* 0x000000010808a824 */ /* 0x100fe200078e0a0e */
[----:B------:R-:W-:Y:S01]  /*0f10*/  ISETP.GE.AND P2, PT, R22, RZ, PT ;  /* 0x000000ff1600720c */ /* 0x000fe20003f46270 */
[--C-:B------:R-:W-:Y:S01]  /*0f20*/  @!P3 IMAD.IADD R9, R9, 0x1, -R14.reuse ;  /* 0x000000010909b824 */ /* 0x100fe200078e0a0e */
[----:B------:R-:W-:Y:S01]  /*0f30*/  ISETP.GE.AND P3, PT, R23, RZ, PT ;  /* 0x000000ff1700720c */ /* 0x000fe20003f66270 */
[----:B------:R-:W-:Y:S01]  /*0f40*/  @!P4 IMAD.IADD R10, R10, 0x1, -R14 ;  /* 0x000000010a0ac824 */ /* 0x000fe200078e0a0e */
[----:B------:R-:W-:Y:S01]  /*0f50*/  ISETP.GE.AND P4, PT, R24, RZ, PT ;  /* 0x000000ff1800720c */ /* 0x000fe20003f86270 */
[----:B------:R-:W-:Y:S01]  /*0f60*/  @!P1 IMAD.IADD R11, R11, 0x1, -R16 ;  /* 0x000000010b0b9824 */ /* 0x000fe200078e0a10 */
[----:B------:R-:W-:Y:S01]  /*0f70*/  ISETP.NE.AND P1, PT, RZ, c[0x0][0x17c], PT ;  /* 0x00005f00ff007a0c */ /* 0x000fe20003f25270 */
[----:B------:R-:W-:Y:S01]  /*0f80*/  @!P0 IMAD.MOV R7, RZ, RZ, -R7 ;  /* 0x000000ffff078224 */ /* 0x000fe200078e0a07 */
[----:B------:R-:W-:Y:S01]  /*0f90*/  LOP3.LUT R2, RZ, c[0x0][0x17c], RZ, 0x33, !PT ;  /* 0x00005f00ff027a12 */ /* 0x000fe200078e33ff */
[----:B------:R-:W-:Y:S01]  /*0fa0*/  @!P6 IMAD.MOV R10, RZ, RZ, -R10 ;  /* 0x000000ffff0ae224 */ /* 0x000fe200078e0a0a */
[----:B------:R-:W-:Y:S01]  /*0fb0*/  ISETP.NE.AND P0, PT, RZ, c[0x0][0x178], PT ;  /* 0x00005e00ff007a0c */ /* 0x000fe20003f05270 */
[----:B------:R-:W-:Y:S01]  /*0fc0*/  CS2R R12, SRZ ;  /* 0x00000000000c7805 */ /* 0x000fe2000001ff00 */
[C---:B------:R-:W-:Y:S01]  /*0fd0*/  SEL R3, R2.reuse, R3, !P1 ;  /* 0x0000000302037207 */ /* 0x040fe20004800000 */
[----:B------:R-:W-:Y:S01]  /*0fe0*/  @!P2 IMAD.MOV R6, RZ, RZ, -R6 ;  /* 0x000000ffff06a224 */ /* 0x000fe200078e0a06 */
[C---:B------:R-:W-:Y:S01]  /*0ff0*/  SEL R4, R2.reuse, R4, !P1 ;  /* 0x0000000402047207 */ /* 0x040fe20004800000 */
[----:B------:R-:W-:Y:S01]  /*1000*/  @!P3 IMAD.MOV R8, RZ, RZ, -R8 ;  /* 0x000000ffff08b224 */ /* 0x000fe200078e0a08 */
[C---:B------:R-:W-:Y:S01]  /*1010*/  SEL R5, R2.reuse, R5, !P1 ;  /* 0x0000000502057207 */ /* 0x040fe20004800000 */
[----:B------:R-:W-:Y:S01]  /*1020*/  @!P4 IMAD.MOV R9, RZ, RZ, -R9 ;  /* 0x000000ffff09c224 */ /* 0x000fe200078e0a09 */
[C---:B------:R-:W-:Y:S01]  /*1030*/  SEL R6, R2.reuse, R6, !P1 ;  /* 0x0000000602067207 */ /* 0x040fe20004800000 */
[----:B------:R-:W-:Y:S01]  /*1040*/  IMAD R55, R3, c[0x0][0x190], RZ ;  /* 0x0000640003377a24 */ /* 0x000fe200078e02ff */
[----:B------:R-:W-:Y:S01]  /*1050*/  SEL R7, R2, R7, !P1 ;  /* 0x0000000702077207 */ /* 0x000fe20004800000 */
[----:B------:R-:W-:Y:S01]  /*1060*/  IMAD R4, R4, c[0x0][0x190], RZ ;  /* 0x0000640004047a24 */ /* 0x000fe200078e02ff */
[C---:B------:R-:W-:Y:S01]  /*1070*/  SEL R8, R2.reuse, R8, !P1 ;  /* 0x0000000802087207 */ /* 0x040fe20004800000 */
[----:B------:R-:W-:Y:S01]  /*1080*/  IMAD R5, R5, c[0x0][0x190], RZ ;  /* 0x0000640005057a24 */ /* 0x000fe200078e02ff */
[----:B------:R-:W-:Y:S01]  /*1090*/  SEL R9, R2, R9, !P1 ;  /* 0x0000000902097207 */ /* 0x000fe20004800000 */
[----:B------:R-:W-:Y:S01]  /*10a0*/  IMAD R6, R6, c[0x0][0x190], RZ ;  /* 0x0000640006067a24 */ /* 0x000fe200078e02ff */
[----:B------:R-:W-:Y:S01]  /*10b0*/  SEL R10, R2, R10, !P1 ;  /* 0x0000000a020a7207 */ /* 0x000fe20004800000 */
[----:B------:R-:W-:Y:S01]  /*10c0*/  IMAD R7, R7, c[0x0][0x190], RZ ;  /* 0x0000640007077a24 */ /* 0x000fe200078e02ff */
[----:B------:R-:W-:Y:S01]  /*10d0*/  ISETP.GE.AND P1, PT, R57, RZ, PT ;  /* 0x000000ff3900720c */ /* 0x000fe20003f26270 */
[----:B------:R-:W-:Y:S01]  /*10e0*/  IMAD R8, R8, c[0x0][0x190], RZ ;  /* 0x0000640008087a24 */ /* 0x000fe200078e02ff */
[----:B------:R-:W-:Y:S01]  /*10f0*/  LOP3.LUT R2, R0, 0xc0, RZ, 0xc0, !PT ;  /* 0x000000c000027812 */ /* 0x000fe200078ec0ff */
[----:B------:R-:W-:Y:S01]  /*1100*/  IMAD R9, R9, c[0x0][0x190], RZ ;  /* 0x0000640009097a24 */ /* 0x000fe200078e02ff */
[----:B------:R-:W-:Y:S01]  /*1110*/  LOP3.LUT R66, R27, 0x400, R60, 0xf8, !PT ;  /* 0x000004001b427812 */ /* 0x000fe200078ef83c */
[----:B------:R-:W-:Y:S01]  /*1120*/  IMAD R10, R10, c[0x0][0x190], RZ ;  /* 0x000064000a0a7a24 */ /* 0x000fe200078e02ff */
[----:B------:R-:W-:Y:S01]  /*1130*/  SHF.R.U32.HI R25, RZ, 0x2, R2 ;  /* 0x00000002ff197819 */ /* 0x000fe20000011602 */
[----:B------:R-:W-:Y:S01]  /*1140*/  CS2R R14, SRZ ;  /* 0x00000000000e7805 */ /* 0x000fe2000001ff00 */
[----:B------:R-:W-:Y:S01]  /*1150*/  LEA R52, P2, R5, c[0x0][0x168], 0x1 ;  /* 0x00005a0005347a11 */ /* 0x000fe200078408ff */
[----:B------:R-:W-:Y:S01]  /*1160*/  CS2R R16, SRZ ;  /* 0x0000000000107805 */ /* 0x000fe2000001ff00 */
[----:B------:R-:W-:Y:S01]  /*1170*/  LOP3.LUT R64, R25, 0x1fe, R58, 0x78, !PT ;  /* 0x000001fe19407812 */ /* 0x000fe200078e783a */
[----:B------:R-:W-:Y:S01]  /*1180*/  CS2R R18, SRZ ;  /* 0x0000000000127805 */ /* 0x000fe2000001ff00 */
[----:B------:R-:W-:Y:S01]  /*1190*/  LEA R44, P3, R6, c[0x0][0x168], 0x1 ;  /* 0x00005a00062c7a11 */ /* 0x000fe200078608ff */
[----:B------:R-:W-:Y:S01]  /*11a0*/  @!P1 IMAD.MOV R11, RZ, RZ, -R11 ;  /* 0x000000ffff0b9224 */ /* 0x000fe200078e0a0b */
[----:B------:R-:W-:Y:S01]  /*11b0*/  @!P0 LOP3.LUT R11, RZ, c[0x0][0x178], RZ, 0x33, !PT ;  /* 0x00005e00ff0b8a12 */ /* 0x000fe200078e33ff */
[----:B------:R-:W-:Y:S01]  /*11c0*/  CS2R R22, SRZ ;  /* 0x0000000000167805 */ /* 0x000fe2000001ff00 */
[----:B------:R-:W-:-:S02]  /*11d0*/  LEA R54, P0, R55, c[0x0][0x168], 0x1 ;  /* 0x00005a0037367a11 */ /* 0x000fc400078008ff */
[----:B------:R-:W-:Y:S01]  /*11e0*/  LEA R50, P1, R4, c[0x0][0x168], 0x1 ;  /* 0x00005a0004327a11 */ /* 0x000fe200078208ff */
[----:B------:R-:W-:Y:S01]  /*11f0*/  IMAD R11, R11, c[0x0][0x184], RZ ;  /* 0x000061000b0b7a24 */ /* 0x000fe200078e02ff */
[----:B------:R-:W-:Y:S02]  /*1200*/  LEA.HI.X.SX32 R55, R55, c[0x0][0x16c], 0x1, P0 ;  /* 0x00005b0037377a11 */ /* 0x000fe400000f0eff */
[----:B------:R-:W-:Y:S02]  /*1210*/  LEA R46, P4, R7, c[0x0][0x168], 0x1 ;  /* 0x00005a00072e7a11 */ /* 0x000fe400078808ff */
[C---:B------:R-:W-:Y:S02]  /*1220*/  LEA R2, P6, R11.reuse, c[0x0][0x160], 0x1 ;  /* 0x000058000b027a11 */ /* 0x040fe400078c08ff */
[----:B------:R-:W-:Y:S02]  /*1230*/  LEA R48, P5, R8, c[0x0][0x168], 0x1 ;  /* 0x00005a0008307a11 */ /* 0x000fe400078a08ff */
[----:B------:R-:W-:-:S02]  /*1240*/  LEA.HI.X.SX32 R3, R11, c[0x0][0x164], 0x1, P6 ;  /* 0x000059000b037a11 */ /* 0x000fc400030f0eff */
[----:B------:R-:W-:Y:S02]  /*1250*/  LEA R40, P6, R9, c[0x0][0x168], 0x1 ;  /* 0x00005a0009287a11 */ /* 0x000fe400078c08ff */
[----:B------:R-:W-:Y:S02]  /*1260*/  LEA R42, P0, R10, c[0x0][0x168], 0x1 ;  /* 0x00005a000a2a7a11 */ /* 0x000fe400078008ff */
[----:B------:R-:W-:Y:S02]  /*1270*/  LOP3.LUT R68, R64, 0x40, RZ, 0x3c, !PT ;  /* 0x0000004040447812 */ /* 0x000fe400078e3cff */
[----:B------:R-:W-:Y:S02]  /*1280*/  LOP3.LUT R70, R66, 0x40, RZ, 0x3c, !PT ;  /* 0x0000004042467812 */ /* 0x000fe400078e3cff */
[----:B------:R-:W-:Y:S02]  /*1290*/  LEA.HI.X.SX32 R51, R4, c[0x0][0x16c], 0x1, P1 ;  /* 0x00005b0004337a11 */ /* 0x000fe400008f0eff */
[----:B------:R-:W-:-:S02]  /*12a0*/  LEA.HI.X.SX32 R53, R5, c[0x0][0x16c], 0x1, P2 ;  /* 0x00005b0005357a11 */ /* 0x000fc400010f0eff */
[----:B------:R-:W-:Y:S02]  /*12b0*/  LEA.HI.X.SX32 R45, R6, c[0x0][0x16c], 0x1, P3 ;  /* 0x00005b00062d7a11 */ /* 0x000fe400018f0eff */
[----:B------:R-:W-:Y:S02]  /*12c0*/  LEA.HI.X.SX32 R47, R7, c[0x0][0x16c], 0x1, P4 ;  /* 0x00005b00072f7a11 */ /* 0x000fe400020f0eff */
[----:B------:R-:W-:Y:S02]  /*12d0*/  LEA.HI.X.SX32 R49, R8, c[0x0][0x16c], 0x1, P5 ;  /* 0x00005b0008317a11 */ /* 0x000fe400028f0eff */
[----:B------:R-:W-:Y:S02]  /*12e0*/  LEA.HI.X.SX32 R41, R9, c[0x0][0x16c], 0x1, P6 ;  /* 0x00005b0009297a11 */ /* 0x000fe400030f0eff */
[----:B------:R-:W-:Y:S02]  /*12f0*/  LEA.HI.X.SX32 R43, R10, c[0x0][0x16c], 0x1, P0 ;  /* 0x00005b000a2b7a11 */ /* 0x000fe400000f0eff */
.L_x_2:
[----:B------:R-:W-:Y:S01]  /*1300*/  ISETP.GE.AND P0, PT, R56, UR4, PT ;  /* 0x0000000438007c0c */ /* 0x000fe2000bf06270 */
[----:B------:R-:W-:Y:S01]  /*1310*/  IMAD.WIDE R4, R63, 0x2, R2 ;  /* 0x000000023f047825 */ /* 0x000fe200078e0202 */
[----:B------:R-:W-:-:S02]  /*1320*/  ISETP.GE.AND P1, PT, R74, UR4, PT ;  /* 0x000000044a007c0c */ /* 0x000fc4000bf26270 */
[----:B------:R-:W-:Y:S01]  /*1330*/  ISETP.GE.AND P2, PT, R76, UR4, PT ;  /* 0x000000044c007c0c */ /* 0x000fe2000bf46270 */
[----:B------:R-:W-:Y:S01]  /*1340*/  IMAD.WIDE R6, R77, 0x2, R2 ;  /* 0x000000024d067825 */ /* 0x000fe200078e0202 */
[----:B------:R-:W-:Y:S02]  /*1350*/  PRMT R27, RZ, 0x7610, R27 ;  /* 0x00007610ff1b7816 */ /* 0x000fe4000000001b */
[----:B------:R-:W-:Y:S01]  /*1360*/  PRMT R31, RZ, 0x7610, R31 ;  /* 0x00007610ff1f7816 */ /* 0x000fe2000000001f */
[----:B------:R-:W-:Y:S01]  /*1370*/  IMAD.WIDE R10, R75, 0x2, R2 ;  /* 0x000000024b0a7825 */ /* 0x000fe200078e0202 */
[----:B------:R-:W-:Y:S02]  /*1380*/  PRMT R37, RZ, 0x7610, R37 ;  /* 0x00007610ff257816 */ /* 0x000fe40000000025 */
[----:B------:R-:W-:Y:S01]  /*1390*/  ISETP.GE.AND P3, PT, R78, UR4, PT ;  /* 0x000000044e007c0c */ /* 0x000fe2000bf66270 */
[----:B------:R0:W2:Y:S01]  /*13a0*/  @!P0 LDG.E.U16 R27, [R4.64] ;  /* 0x00000006041b8981 */ /* 0x0000a2000c1e1500 */
[----:B------:R-:W-:Y:S01]  /*13b0*/  ISETP.GE.AND P0, PT, R80, UR4, PT ;  /* 0x0000000450007c0c */ /* 0x000fe2000bf06270 */
[----:B------:R-:W-:Y:S01]  /*13c0*/  IMAD.WIDE R24, R73, 0x2, R2 ;  /* 0x0000000249187825 */ /* 0x000fe200078e0202 */
[----:B------:R-:W-:Y:S01]  /*13d0*/  ISETP.GE.AND P4, PT, R84, UR4, PT ;  /* 0x0000000454007c0c */ /* 0x000fe2000bf86270 */
[----:B------:R1:W3:Y:S01]  /*13e0*/  @!P1 LDG.E.U16 R31, [R6.64] ;  /* 0x00000006061f9981 */ /* 0x0002e2000c1e1500 */
[----:B------:R-:W-:-:S02]  /*13f0*/  ISETP.GE.AND P1, PT, R82, UR4, PT ;  /* 0x0000000452007c0c */ /* 0x000fc4000bf26270 */
[----:B------:R-:W-:Y:S01]  /*1400*/  PRMT R39, RZ, 0x7610, R39 ;  /* 0x00007610ff277816 */ /* 0x000fe20000000027 */
[----:B------:R4:W5:Y:S01]  /*1410*/  @!P2 LDG.E.U16 R37, [R10.64] ;  /* 0x000000060a25a981 */ /* 0x000962000c1e1500 */
[----:B------:R-:W-:Y:S01]  /*1420*/  ISETP.GE.AND P2, PT, R85, UR4, PT ;  /* 0x0000000455007c0c */ /* 0x000fe2000bf46270 */
[----:B0-----:R-:W-:Y:S01]  /*1430*/  IMAD.WIDE R4, R71, 0x2, R2 ;  /* 0x0000000247047825 */ /* 0x001fe200078e0202 */
[----:B------:R-:W-:Y:S02]  /*1440*/  PRMT R87, RZ, 0x7610, R87 ;  /* 0x00007610ff577816 */ /* 0x000fe40000000057 */
[----:B------:R-:W-:Y:S01]  /*1450*/  PRMT R89, RZ, 0x7610, R89 ;  /* 0x00007610ff597816 */ /* 0x000fe20000000059 */
[----:B------:R-:W-:Y:S01]  /*1460*/  IMAD.WIDE R8, R69, 0x2, R2 ;  /* 0x0000000245087825 */ /* 0x000fe200078e0202 */
[----:B------:R-:W-:Y:S01]  /*1470*/  PRMT R91, RZ, 0x7610, R91 ;  /* 0x00007610ff5b7816 */ /* 0x000fe2000000005b */
[----:B------:R0:W3:Y:S01]  /*1480*/  @!P3 LDG.E.U16 R39, [R24.64] ;  /* 0x000000061827b981 */ /* 0x0000e2000c1e1500 */
[----:B------:R-:W-:Y:S01]  /*1490*/  PRMT R93, RZ, 0x7610, R93 ;  /* 0x00007610ff5d7816 */ /* 0x000fe2000000005d */
[----:B------:R-:W-:-:S02]  /*14a0*/  IMAD.WIDE R28, R67, 0x2, R2 ;  /* 0x00000002431c7825 */ /* 0x000fc400078e0202 */
[----:B------:R0:W3:Y:S02]  /*14b0*/  @!P0 LDG.E.U16 R87, [R4.64] ;  /* 0x0000000604578981 */ /* 0x0000e4000c1e1500 */
[----:B-1----:R-:W-:Y:S02]  /*14c0*/  IMAD.WIDE R6, R65, 0x2, R2 ;  /* 0x0000000241067825 */ /* 0x002fe400078e0202 */
[----:B------:R1:W3:Y:S04]  /*14d0*/  @!P1 LDG.E.U16 R89, [R8.64] ;  /* 0x0000000608599981 */ /* 0x0002e8000c1e1500 */
[----:B------:R-:W3:Y:S04]  /*14e0*/  @!P4 LDG.E.U16 R91, [R28.64] ;  /* 0x000000061c5bc981 */ /* 0x000ee8000c1e1500 */
[----:B------:R1:W3:Y:S04]  /*14f0*/  @!P2 LDG.E.U16 R93, [R6.64] ;  /* 0x00000006065da981 */ /* 0x0002e8000c1e1500 */
[----:B------:R-:W-:Y:S01]  /*1500*/  BAR.SYNC.DEFER_BLOCKING 0x0 ;  /* 0x0000000000007b1d */ /* 0x000fe20000010000 */
[----:B------:R-:W-:Y:S01]  /*1510*/  ISETP.GE.AND P0, PT, R86, UR4, PT ;  /* 0x0000000456007c0c */ /* 0x000fe2000bf06270 */
[----:B0-----:R-:W-:Y:S01]  /*1520*/  IMAD.WIDE R24, R83, 0x2, R42 ;  /* 0x0000000253187825 */ /* 0x001fe200078e022a */
[----:B------:R-:W-:-:S02]  /*1530*/  PRMT R95, RZ, 0x7610, R95 ;  /* 0x00007610ff5f7816 */ /* 0x000fc4000000005f */
[----:B------:R-:W-:Y:S01]  /*1540*/  PRMT R97, RZ, 0x7610, R97 ;  /* 0x00007610ff617816 */ /* 0x000fe20000000061 */
[----:B----4-:R-:W-:Y:S01]  /*1550*/  IMAD.WIDE R10, R83, 0x2, R40 ;  /* 0x00000002530a7825 */ /* 0x010fe200078e0228 */
[----:B------:R-:W-:-:S03]  /*1560*/  PRMT R99, RZ, 0x7610, R99 ;  /* 0x00007610ff637816 */ /* 0x000fc60000000063 */
[C---:B------:R-:W-:Y:S01]  /*1570*/  IMAD.WIDE R4, R83.reuse, 0x2, R48 ;  /* 0x0000000253047825 */ /* 0x040fe200078e0230 */
[----:B------:R-:W-:Y:S02]  /*1580*/  PRMT R101, RZ, 0x7610, R101 ;  /* 0x00007610ff657816 */ /* 0x000fe40000000065 */
[----:B------:R-:W-:Y:S01]  /*1590*/  PRMT R103, RZ, 0x7610, R103 ;  /* 0x00007610ff677816 */ /* 0x000fe20000000067 */
[C---:B-1----:R-:W-:Y:S01]  /*15a0*/  IMAD.WIDE R6, R83.reuse, 0x2, R46 ;  /* 0x0000000253067825 */ /* 0x042fe200078e022e */
[----:B------:R-:W-:Y:S02]  /*15b0*/  PRMT R105, RZ, 0x7610, R105 ;  /* 0x00007610ff697816 */ /* 0x000fe40000000069 */
[----:B------:R-:W-:Y:S01]  /*15c0*/  PRMT R107, RZ, 0x7610, R107 ;  /* 0x00007610ff6b7816 */ /* 0x000fe2000000006b */
[C---:B------:R-:W-:Y:S01]  /*15d0*/  IMAD.WIDE R8, R83.reuse, 0x2, R44 ;  /* 0x0000000253087825 */ /* 0x040fe200078e022c */
[----:B------:R-:W-:Y:S01]  /*15e0*/  PRMT R109, RZ, 0x7610, R109 ;  /* 0x00007610ff6d7816 */ /* 0x000fe2000000006d */
[----:B------:R0:W4:Y:S04]  /*15f0*/  @!P0 LDG.E.U16 R95, [R24.64] ;  /* 0x00000006185f8981 */ /* 0x000128000c1e1500 */
[----:B------:R1:W4:Y:S04]  /*1600*/  @!P0 LDG.E.U16 R97, [R10.64] ;  /* 0x000000060a618981 */ /* 0x000328000c1e1500 */
[----:B------:R1:W4:Y:S01]  /*1610*/  @!P0 LDG.E.U16 R99, [R4.64] ;  /* 0x0000000604638981 */ /* 0x000322000c1e1500 */
[----:B0-----:R-:W-:-:S03]  /*1620*/  IMAD.WIDE R24, R83, 0x2, R50 ;  /* 0x0000000253187825 */ /* 0x001fc600078e0232 */
[----:B------:R-:W4:Y:S01]  /*1630*/  @!P0 LDG.E.U16 R101, [R6.64] ;  /* 0x0000000606658981 */ /* 0x000f22000c1e1500 */
[----:B-1----:R-:W-:-:S03]  /*1640*/  IMAD.WIDE R10, R83, 0x2, R52 ;  /* 0x00000002530a7825 */ /* 0x002fc600078e0234 */
[----:B------:R-:W4:Y:S01]  /*1650*/  @!P0 LDG.E.U16 R103, [R8.64] ;  /* 0x0000000608678981 */ /* 0x000f22000c1e1500 */
[----:B------:R-:W-:-:S03]  /*1660*/  IMAD.WIDE R4, R83, 0x2, R54 ;  /* 0x0000000253047825 */ /* 0x000fc600078e0236 */
[----:B------:R-:W4:Y:S04]  /*1670*/  @!P0 LDG.E.U16 R105, [R10.64] ;  /* 0x000000060a698981 */ /* 0x000f28000c1e1500 */
[----:B------:R-:W4:Y:S04]  /*1680*/  @!P0 LDG.E.U16 R107, [R24.64] ;  /* 0x00000006186b8981 */ /* 0x000f28000c1e1500 */
[----:B------:R-:W4:Y:S01]  /*1690*/  @!P0 LDG.E.U16 R109, [R4.64] ;  /* 0x00000006046d8981 */ /* 0x000f22000c1e1500 */
[----:B------:R-:W-:-:S04]  /*16a0*/  IADD3 R72, R72, -0x1, RZ ;  /* 0xffffffff48487810 */ /* 0x000fc80007ffe0ff */
[----:B------:R-:W-:Y:S01]  /*16b0*/  ISETP.NE.U32.AND P0, PT, R72, RZ, PT ;  /* 0x000000ff4800720c */ /* 0x000fe20003f05070 */
[----:B------:R-:W-:Y:S01]  /*16c0*/  UIADD3 UR4, UR4, -0x20, URZ ;  /* 0xffffffe004047890 */ /* 0x000fe2000fffe03f */
[----:B------:R-:W-:-:S04]  /*16d0*/  IMAD.WIDE R54, R79, 0x2, R54 ;  /* 0x000000024f367825 */ /* 0x000fc800078e0236 */
[----:B------:R-:W-:-:S04]  /*16e0*/  IMAD.WIDE R50, R79, 0x2, R50 ;  /* 0x000000024f327825 */ /* 0x000fc800078e0232 */
[----:B------:R-:W-:-:S04]  /*16f0*/  IMAD.WIDE R52, R79, 0x2, R52 ;  /* 0x000000024f347825 */ /* 0x000fc800078e0234 */
[----:B------:R-:W-:-:S04]  /*1700*/  IMAD.WIDE R44, R79, 0x2, R44 ;  /* 0x000000024f2c7825 */ /* 0x000fc800078e022c */
[----:B------:R-:W-:-:S04]  /*1710*/  IMAD.WIDE R46, R79, 0x2, R46 ;  /* 0x000000024f2e7825 */ /* 0x000fc800078e022e */
[----:B------:R-:W-:-:S04]  /*1720*/  IMAD.WIDE R48, R79, 0x2, R48 ;  /* 0x000000024f307825 */ /* 0x000fc800078e0230 */
[----:B------:R-:W-:-:S04]  /*1730*/  IMAD.WIDE R40, R79, 0x2, R40 ;  /* 0x000000024f287825 */ /* 0x000fc800078e0228 */
[----:B------:R-:W-:-:S04]  /*1740*/  IMAD.WIDE R42, R79, 0x2, R42 ;  /* 0x000000024f2a7825 */ /* 0x000fc800078e022a */
[----:B------:R-:W-:Y:S01]  /*1750*/  IMAD.WIDE R2, R81, 0x2, R2 ;  /* 0x0000000251027825 */ /* 0x000fe200078e0202 */
[----:B--2---:R-:W-:Y:S04]  /*1760*/  STS.U16 [R64], R27 ;  /* 0x0000001b40007388 */ /* 0x004fe80000000400 */
[----:B-----5:R-:W-:Y:S04]  /*1770*/  STS.U16 [R64+0x400], R37 ;  /* 0x0004002540007388 */ /* 0x020fe80000000400 */
[----:B---3--:R-:W-:Y:S04]  /*1780*/  STS.U16 [R64+0x800], R87 ;  /* 0x0008005740007388 */ /* 0x008fe80000000400 */
[----:B------:R-:W-:Y:S04]  /*1790*/  STS.U16 [R64+0xc00], R91 ;  /* 0x000c005b40007388 */ /* 0x000fe80000000400 */
[----:B------:R-:W-:Y:S04]  /*17a0*/  STS.U16 [R68+0x200], R31 ;  /* 0x0002001f44007388 */ /* 0x000fe80000000400 */
[----:B------:R-:W-:Y:S04]  /*17b0*/  STS.U16 [R68+0x600], R39 ;  /* 0x0006002744007388 */ /* 0x000fe80000000400 */
[----:B------:R-:W-:Y:S04]  /*17c0*/  STS.U16 [R68+0xa00], R89 ;  /* 0x000a005944007388 */ /* 0x000fe80000000400 */
[----:B------:R-:W-:Y:S04]  /*17d0*/  STS.U16 [R68+0xe00], R93 ;  /* 0x000e005d44007388 */ /* 0x000fe80000000400 */
[----:B----4-:R-:W-:Y:S04]  /*17e0*/  STS.U16 [R64+0x1000], R95 ;  /* 0x0010005f40007388 */ /* 0x010fe80000000400 */
[----:B------:R-:W-:Y:S04]  /*17f0*/  STS.U16 [R64+0x1200], R97 ;  /* 0x0012006140007388 */ /* 0x000fe80000000400 */
[----:B------:R-:W-:Y:S04]  /*1800*/  STS.U16 [R64+0x1400], R99 ;  /* 0x0014006340007388 */ /* 0x000fe80000000400 */
[----:B------:R-:W-:Y:S04]  /*1810*/  STS.U16 [R64+0x1600], R101 ;  /* 0x0016006540007388 */ /* 0x000fe80000000400 */
[----:B------:R-:W-:Y:S04]  /*1820*/  STS.U16 [R64+0x1800], R103 ;  /* 0x0018006740007388 */ /* 0x000fe80000000400 */
[----:B------:R-:W-:Y:S04]  /*1830*/  STS.U16 [R64+0x1a00], R105 ;  /* 0x001a006940007388 */ /* 0x000fe80000000400 */
[----:B------:R-:W-:Y:S04]  /*1840*/  STS.U16 [R64+0x1c00], R107 ;  /* 0x001c006b40007388 */ /* 0x000fe80000000400 */
[----:B------:R-:W-:Y:S04]  /*1850*/  STS.U16 [R64+0x1e00], R109 ;  /* 0x001e006d40007388 */ /* 0x000fe80000000400 */
[----:B------:R-:W-:Y:S06]  /*1860*/  BAR.SYNC.DEFER_BLOCKING 0x0 ;  /* 0x0000000000007b1d */ /* 0x000fec0000010000 */
[----:B------:R-:W-:Y:S04]  /*1870*/  LDSM.16.MT88.4 R28, [R66] ;  /* 0x00000000421c783b */ /* 0x000fe80000004200 */
[----:B------:R-:W0:Y:S04]  /*1880*/  LDSM.16.M88.4 R4, [R62+0x1000] ;  /* 0x001000003e04783b */ /* 0x000e280000000200 */
[----:B------:R-:W1:Y:S04]  /*1890*/  LDSM.16.M88.4 R8, [R62+0x1800] ;  /* 0x001800003e08783b */ /* 0x000e680000000200 */
[----:B------:R-:W2:Y:S04]  /*18a0*/  LDSM.16.MT88.4 R24, [R70] ;  /* 0x000000004618783b */ /* 0x000ea80000004200 */
[----:B------:R-:W3:Y:S01]  /*18b0*/  LDSM.16.MT88.4 R36, [R66+0x800] ;  /* 0x000800004224783b */ /* 0x000ee20000004200 */
[C---:B0-----:R-:W-:Y:S08]  /*18c0*/  HMMA.16816.F32.BF16 R12, R28.reuse, R4, R12 ;  /* 0x000000041c0c723c */ /* 0x041ff0000004180c */
[----:B-1----:R-:W-:Y:S01]  /*18d0*/  HMMA.16816.F32.BF16 R32, R28, R8, R32 ;  /* 0x000000081c20723c */ /* 0x002fe20000041820 */
[----:B------:R-:W0:Y:S07]  /*18e0*/  LDSM.16.MT88.4 R28, [R70+0x800] ;  /* 0x00080000461c783b */ /* 0x000e2e0000004200 */
[C---:B--2---:R-:W-:Y:S08]  /*18f0*/  HMMA.16816.F32.BF16 R16, R24.reuse, R4, R16 ;  /* 0x000000041810723c */ /* 0x044ff00000041810 */
[----:B------:R-:W-:Y:S08]  /*1900*/  HMMA.16816.F32.BF16 R20, R24, R8, R20 ;  /* 0x000000081814723c */ /* 0x000ff00000041814 */
[C---:B---3--:R-:W-:Y:S08]  /*1910*/  HMMA.16816.F32.BF16 R12, R36.reuse, R6, R12 ;  /* 0x00000006240c723c */ /* 0x048ff0000004180c */
[----:B------:R-:W-:Y:S08]  /*1920*/  HMMA.16816.F32.BF16 R32, R36, R10, R32 ;  /* 0x0000000a2420723c */ /* 0x000ff00000041820 */
[C---:B0-----:R-:W-:Y:S08]  /*1930*/  HMMA.16816.F32.BF16 R16, R28.reuse, R6, R16 ;  /* 0x000000061c10723c */ /* 0x041ff00000041810 */
[----:B------:R-:W-:Y:S01]  /*1940*/  HMMA.16816.F32.BF16 R20, R28, R10, R20 ;  /* 0x0000000a1c14723c */ /* 0x000fe20000041814 */
[----:B------:R-:W-:Y:S07]  /*1950*/  @P0 BRA `(.L_x_2) ;  /* 0xfffff9a000000947 */ /* 0x000fee000383ffff */
[----:B------:R-:W-:-:S15]  /*1960*/  NOP ;  /* 0x0000000000007918 */ /* 0x000fde0000000000 */
[----:B------:R-:W-:-:S01]  /*1970*/  NOP ;  /* 0x0000000000007918 */ /* 0x000fc20000000000 */
[----:B------:R-:W-:Y:S02]  /*1980*/  F2FP.BF16.PACK_AB R19, R23, R19 ;  /* 0x000000131713723e */ /* 0x000fe400000010ff */
[----:B------:R-:W-:-:S02]  /*1990*/  F2FP.BF16.PACK_AB R18, R22, R18 ;  /* 0x000000121612723e */ /* 0x000fc400000010ff */
[----:B------:R-:W-:Y:S02]  /*19a0*/  F2FP.BF16.PACK_AB R15, R35, R15 ;  /* 0x0000000f230f723e */ /* 0x000fe400000010ff */
[----:B------:R-:W-:Y:S02]  /*19b0*/  F2FP.BF16.PACK_AB R14, R34, R14 ;  /* 0x0000000e220e723e */ /* 0x000fe400000010ff */
[----:B------:R-:W-:Y:S02]  /*19c0*/  F2FP.BF16.PACK_AB R17, R21, R17 ;  /* 0x000000111511723e */ /* 0x000fe400000010ff */
[----:B------:R-:W-:Y:S02]  /*19d0*/  F2FP.BF16.PACK_AB R16, R20, R16 ;  /* 0x000000101410723e */ /* 0x000fe400000010ff */
[----:B------:R-:W-:Y:S02]  /*19e0*/  F2FP.BF16.PACK_AB R13, R33, R13 ;  /* 0x0000000d210d723e */ /* 0x000fe400000010ff */
[----:B------:R-:W-:-:S02]  /*19f0*/  F2FP.BF16.PACK_AB R12, R32, R12 ;  /* 0x0000000c200c723e */ /* 0x000fc400000010ff */
.L_x_1:
[----:B------:R-:W-:Y:S01]  /*1a00*/  BAR.SYNC.DEFER_BLOCKING 0x0 ;  /* 0x0000000000007b1d */ /* 0x000fe20000010000 */
[----:B------:R-:W-:-:S02]  /*1a10*/  LOP3.LUT R3, R58, 0x3c, RZ, 0xc0, !PT ;  /* 0x0000003c3a037812 */ /* 0x000fc400078ec0ff */
[C---:B------:R-:W-:Y:S02]  /*1a20*/  LOP3.LUT R2, R0.reuse, 0x60, RZ, 0xc0, !PT ;  /* 0x0000006000027812 */ /* 0x040fe400078ec0ff */
[--C-:B------:R-:W-:Y:S02]  /*1a30*/  SHF.R.S32.HI R5, RZ, 0x7, R0.reuse ;  /* 0x00000007ff057819 */ /* 0x100fe40000011400 */
[----:B------:R-:W-:Y:S01]  /*1a40*/  LOP3.LUT R4, R0, 0x80, RZ, 0xc0, !PT ;  /* 0x0000008000047812 */ /* 0x000fe200078ec0ff */
[----:B------:R-:W-:Y:S01]  /*1a50*/  IMAD R3, R2, 0x10, R3 ;  /* 0x0000001002037824 */ /* 0x000fe200078e0203 */
[--C-:B------:R-:W-:Y:S02]  /*1a60*/  SHF.R.S32.HI R6, RZ, 0x3, R0.reuse ;  /* 0x00000003ff067819 */ /* 0x100fe40000011400 */
[----:B------:R-:W-:Y:S02]  /*1a70*/  SHF.R.S32.HI R8, RZ, 0x4, R0 ;  /* 0x00000004ff087819 */ /* 0x000fe40000011400 */
[----:B------:R-:W-:-:S02]  /*1a80*/  SGXT R0, R5, 0x1 ;  /* 0x000000010500781a */ /* 0x000fc40000000200 */
[----:B------:R-:W-:Y:S02]  /*1a90*/  LOP3.LUT R61, R61, 0x38, RZ, 0xc0, !PT ;  /* 0x000000383d3d7812 */ /* 0x000fe400078ec0ff */
[----:B------:R-:W-:Y:S02]  /*1aa0*/  SHF.R.U32.HI R7, RZ, 0x1, R4 ;  /* 0x00000001ff077819 */ /* 0x000fe40000011604 */
[----:B------:R-:W-:Y:S01]  /*1ab0*/  SGXT R4, R6, 0x1 ;  /* 0x000000010604781a */ /* 0x000fe20000000200 */
[----:B------:R-:W-:Y:S01]  /*1ac0*/  IMAD R2, R2, 0x4, R61 ;  /* 0x0000000402027824 */ /* 0x000fe200078e023d */
[----:B------:R-:W-:Y:S02]  /*1ad0*/  SGXT R5, R8, 0x1 ;  /* 0x000000010805781a */ /* 0x000fe40000000200 */
[----:B------:R-:W-:Y:S02]  /*1ae0*/  LOP3.LUT R3, R3, 0x1004, R0, 0x78, !PT ;  /* 0x0000100403037812 */ /* 0x000fe400078e7800 */
[----:B------:R-:W-:-:S02]  /*1af0*/  LOP3.LUT R4, R7, 0x840, R4, 0x78, !PT ;  /* 0x0000084007047812 */ /* 0x000fc400078e7804 */
[----:B------:R-:W-:Y:S02]  /*1b00*/  LOP3.LUT R5, R5, 0x1004, RZ, 0xc0, !PT ;  /* 0x0000100405057812 */ /* 0x000fe400078ec0ff */
[----:B------:R-:W-:Y:S02]  /*1b10*/  LOP3.LUT R3, R3, 0x40, R60, 0xf8, !PT ;  /* 0x0000004003037812 */ /* 0x000fe400078ef83c */
[----:B------:R-:W-:Y:S02]  /*1b20*/  IADD3 R10, R5, R4, R2 ;  /* 0x00000004050a7210 */ /* 0x000fe40007ffe002 */
[----:B------:R-:W-:Y:S01]  /*1b30*/  LOP3.LUT R2, R3, 0x40, RZ, 0x3c, !PT ;  /* 0x0000004003027812 */ /* 0x000fe200078e3cff */
[----:B------:R-:W-:Y:S01]  /*1b40*/  STS [R3], R12 ;  /* 0x0000000c03007388 */ /* 0x000fe20000000800 */
[----:B------:R-:W-:Y:S02]  /*1b50*/  LOP3.LUT R23, R10, 0x4, RZ, 0x3c, !PT ;  /* 0x000000040a177812 */ /* 0x000fe400078e3cff */
[C---:B------:R-:W-:Y:S01]  /*1b60*/  ISETP.GE.AND P0, PT, R57.reuse, c[0x0][0x178], PT ;  /* 0x00005e0039007a0c */ /* 0x040fe20003f06270 */
[----:B------:R0:W-:Y:S01]  /*1b70*/  STS [R3+0x100], R13 ;  /* 0x0001000d03007388 */ /* 0x0001e20000000800 */
[----:B------:R-:W-:Y:S01]  /*1b80*/  IMAD R57, R57, c[0x0][0x194], RZ ;  /* 0x0000650039397a24 */ /* 0x000fe200078e02ff */
[----:B------:R-:W-:-:S02]  /*1b90*/  LOP3.LUT R0, R59, R56, RZ, 0xfc, !PT ;  /* 0x000000383b007212 */ /* 0x000fc400078efcff */
[----:B------:R1:W-:Y:S01]  /*1ba0*/  STS [R3+0x80], R16 ;  /* 0x0000801003007388 */ /* 0x0003e20000000800 */
[--C-:B------:R-:W-:Y:S02]  /*1bb0*/  LOP3.LUT R5, R59, 0x4, R56.reuse, 0xfe, !PT ;  /* 0x000000043b057812 */ /* 0x100fe400078efe38 */
[C---:B------:R-:W-:Y:S01]  /*1bc0*/  IMAD R20, R0.reuse, c[0x0][0x198], RZ ;  /* 0x0000660000147a24 */ /* 0x040fe200078e02ff */
[----:B------:R2:W-:Y:S01]  /*1bd0*/  STS [R3+0x180], R17 ;  /* 0x0001801103007388 */ /* 0x0005e20000000800 */
[----:B------:R-:W-:Y:S01]  /*1be0*/  LEA R25, P1, R57, c[0x0][0x170], 0x1 ;  /* 0x00005c0039197a11 */ /* 0x000fe200078208ff */
[----:B------:R-:W-:Y:S01]  /*1bf0*/  IMAD R7, R5, c[0x0][0x198], RZ ;  /* 0x0000660005077a24 */ /* 0x000fe200078e02ff */
[----:B------:R-:W-:Y:S01]  /*1c00*/  ISETP.LT.AND P2, PT, R0, c[0x0][0x17c], !P0 ;  /* 0x00005f0000007a0c */ /* 0x000fe20004741270 */
[----:B------:R-:W-:Y:S01]  /*1c10*/  STS [R2+0x800], R14 ;  /* 0x0008000e02007388 */ /* 0x000fe20000000800 */
[----:B------:R-:W-:Y:S02]  /*1c20*/  LEA.HI.X.SX32 R57, R57, c[0x0][0x174], 0x1, P1 ;  /* 0x00005d0039397a11 */ /* 0x000fe400008f0eff */
[----:B------:R-:W-:Y:S01]  /*1c30*/  LOP3.LUT R4, R59, 0x38, R56, 0xfe, !PT ;  /* 0x000000383b047812 */ /* 0x000fe200078efe38 */
[----:B------:R3:W-:Y:S01]  /*1c40*/  STS [R2+0x900], R15 ;  /* 0x0009000f02007388 */ /* 0x0007e20000000800 */
[----:B------:R-:W-:-:S02]  /*1c50*/  ISETP.LT.AND P3, PT, R5, c[0x0][0x17c], !P0 ;  /* 0x00005f0005007a0c */ /* 0x000fc40004761270 */
[C-C-:B0-----:R-:W-:Y:S01]  /*1c60*/  LOP3.LUT R13, R59.reuse, 0x30, R56.reuse, 0xfe, !PT ;  /* 0x000000303b0d7812 */ /* 0x141fe200078efe38 */
[----:B------:R0:W-:Y:S01]  /*1c70*/  STS [R2+0x880], R18 ;  /* 0x0008801202007388 */ /* 0x0001e20000000800 */
[C-C-:B------:R-:W-:Y:S02]  /*1c80*/  LOP3.LUT R12, R59.reuse, 0x2c, R56.reuse, 0xfe, !PT ;  /* 0x0000002c3b0c7812 */ /* 0x140fe400078efe38 */
[C-C-:B-1----:R-:W-:Y:S01]  /*1c90*/  LOP3.LUT R16, R59.reuse, 0x28, R56.reuse, 0xfe, !PT ;  /* 0x000000283b107812 */ /* 0x142fe200078efe38 */
[----:B------:R1:W-:Y:S01]  /*1ca0*/  STS [R2+0x980], R19 ;  /* 0x0009801302007388 */ /* 0x0003e20000000800 */
[C-C-:B--2---:R-:W-:Y:S02]  /*1cb0*/  LOP3.LUT R17, R59.reuse, 0x24, R56.reuse, 0xfe, !PT ;  /* 0x000000243b117812 */ /* 0x144fe400078efe38 */
[C-C-:B---3--:R-:W-:Y:S01]  /*1cc0*/  LOP3.LUT R15, R59.reuse, 0x34, R56.reuse, 0xfe, !PT ;  /* 0x000000343b0f7812 */ /* 0x148fe200078efe38 */
[----:B------:R-:W-:Y:S01]  /*1cd0*/  BAR.SYNC.DEFER_BLOCKING 0x0 ;  /* 0x0000000000007b1d */ /* 0x000fe20000010000 */
[----:B------:R-:W-:-:S02]  /*1ce0*/  LOP3.LUT R14, R59, 0x3c, R56, 0xfe, !PT ;  /* 0x0000003c3b0e7812 */ /* 0x000fc400078efe38 */
[C-C-:B0-----:R-:W-:Y:S02]  /*1cf0*/  LOP3.LUT R18, R59.reuse, 0x20, R56.reuse, 0xfe, !PT ;  /* 0x000000203b127812 */ /* 0x141fe400078efe38 */
[C-C-:B------:R-:W-:Y:S02]  /*1d00*/  LOP3.LUT R11, R59.reuse, 0x18, R56.reuse, 0xfe, !PT ;  /* 0x000000183b0b7812 */ /* 0x140fe400078efe38 */
[C---:B-1----:R-:W-:Y:S02]  /*1d10*/  LEA R2, P1, R20.reuse, R25, 0x1 ;  /* 0x0000001914027211 */ /* 0x042fe400078208ff */
[C-C-:B------:R-:W-:Y:S02]  /*1d20*/  LOP3.LUT R19, R59.reuse, 0x1c, R56.reuse, 0xfe, !PT ;  /* 0x0000001c3b137812 */ /* 0x140fe400078efe38 */
[----:B------:R-:W-:Y:S02]  /*1d30*/  LEA.HI.X.SX32 R3, R20, R57, 0x1, P1 ;  /* 0x0000003914037211 */ /* 0x000fe400008f0eff */
[----:B------:R-:W-:-:S02]  /*1d40*/  LOP3.LUT R0, R59, 0x14, R56, 0xfe, !PT ;  /* 0x000000143b007812 */ /* 0x000fc400078efe38 */
[C-C-:B------:R-:W-:Y:S02]  /*1d50*/  LOP3.LUT R8, R59.reuse, 0x10, R56.reuse, 0xfe, !PT ;  /* 0x000000103b087812 */ /* 0x140fe400078efe38 */
[C-C-:B------:R-:W-:Y:S01]  /*1d60*/  LOP3.LUT R6, R59.reuse, 0xc, R56.reuse, 0xfe, !PT ;  /* 0x0000000c3b067812 */ /* 0x140fe200078efe38 */
[----:B------:R-:W-:Y:S01]  /*1d70*/  IMAD R22, R0, c[0x0][0x198], RZ ;  /* 0x0000660000167a24 */ /* 0x000fe200078e02ff */
[----:B------:R-:W-:Y:S01]  /*1d80*/  LOP3.LUT R56, R59, 0x8, R56, 0xfe, !PT ;  /* 0x000000083b387812 */ /* 0x000fe200078efe38 */
[----:B------:R-:W-:Y:S01]  /*1d90*/  IMAD R21, R8, c[0x0][0x198], RZ ;  /* 0x0000660008157a24 */ /* 0x000fe200078e02ff */
[----:B------:R-:W-:Y:S01]  /*1da0*/  ISETP.LT.AND P1, PT, R4, c[0x0][0x17c], !P0 ;  /* 0x00005f0004007a0c */ /* 0x000fe20004721270 */
[C---:B------:R-:W-:Y:S01]  /*1db0*/  IMAD R9, R6.reuse, c[0x0][0x198], RZ ;  /* 0x0000660006097a24 */ /* 0x040fe200078e02ff */
[----:B------:R-:W-:Y:S01]  /*1dc0*/  LEA R4, P4, R7, R25, 0x1 ;  /* 0x0000001907047211 */ /* 0x000fe200078808ff */
[----:B------:R-:W0:Y:S01]  /*1dd0*/  LDS R27, [R10] ;  /* 0x000000000a1b7984 */ /* 0x000e220000000800 */
[----:B------:R-:W-:-:S02]  /*1de0*/  ISETP.LT.AND P5, PT, R6, c[0x0][0x17c], !P0 ;  /* 0x00005f0006007a0c */ /* 0x000fc400047a1270 */
[----:B------:R-:W-:Y:S01]  /*1df0*/  LEA.HI.X.SX32 R5, R7, R57, 0x1, P4 ;  /* 0x0000003907057211 */ /* 0x000fe200020f0eff */
[----:B------:R-:W1:Y:S04]  /*1e00*/  LDS R35, [R23] ;  /* 0x0000000017237984 */ /* 0x000e680000000800 */
[----:B------:R-:W2:Y:S04]  /*1e10*/  LDS R29, [R10+0x200] ;  /* 0x000200000a1d7984 */ /* 0x000ea80000000800 */
[----:B------:R-:W3:Y:S04]  /*1e20*/  LDS R37, [R23+0x200] ;  /* 0x0002000017257984 */ /* 0x000ee80000000800 */
[----:B------:R-:W4:Y:S04]  /*1e30*/  LDS R31, [R10+0x400] ;  /* 0x000400000a1f7984 */ /* 0x000f280000000800 */
[----:B------:R-:W5:Y:S04]  /*1e40*/  LDS R39, [R23+0x400] ;  /* 0x0004000017277984 */ /* 0x000f680000000800 */
[----:B------:R-:W4:Y:S04]  /*1e50*/  LDS R33, [R10+0x600] ;  /* 0x000600000a217984 */ /* 0x000f280000000800 */
[----:B------:R-:W5:Y:S04]  /*1e60*/  LDS R23, [R23+0x600] ;  /* 0x0006000017177984 */ /* 0x000f680000000800 */
[----:B0-----:R0:W-:Y:S01]  /*1e70*/  @P2 STG.E.U16 [R2.64], R27 ;  /* 0x0000001b02002986 */ /* 0x0011e2000c101506 */
[C---:B------:R-:W-:Y:S01]  /*1e80*/  ISETP.LT.AND P2, PT, R56.reuse, c[0x0][0x17c], !P0 ;  /* 0x00005f0038007a0c */ /* 0x040fe20004741270 */
[----:B------:R-:W-:-:S02]  /*1e90*/  IMAD R56, R56, c[0x0][0x198], RZ ;  /* 0x0000660038387a24 */ /* 0x000fc400078e02ff */
[----:B-1----:R1:W-:Y:S01]  /*1ea0*/  @P3 STG.E.U16 [R4.64], R35 ;  /* 0x0000002304003986 */ /* 0x0023e2000c101506 */
[----:B------:R-:W-:Y:S02]  /*1eb0*/  ISETP.LT.AND P3, PT, R8, c[0x0][0x17c], !P0 ;  /* 0x00005f0008007a0c */ /* 0x000fe40004761270 */
[----:B------:R-:W-:-:S04]  /*1ec0*/  LEA R6, P6, R56, R25, 0x1 ;  /* 0x0000001938067211 */ /* 0x000fc800078c08ff */
[----:B------:R-:W-:Y:S02]  /*1ed0*/  LEA.HI.X.SX32 R7, R56, R57, 0x1, P6 ;  /* 0x0000003938077211 */ /* 0x000fe400030f0eff */
[-C--:B0-----:R-:W-:Y:S02]  /*1ee0*/  LEA R2, P4, R9, R25.reuse, 0x1 ;  /* 0x0000001909027211 */ /* 0x081fe400078808ff */
[----:B------:R-:W-:Y:S01]  /*1ef0*/  LEA R8, P6, R21, R25, 0x1 ;  /* 0x0000001915087211 */ /* 0x000fe200078c08ff */
[----:B--2---:R0:W-:Y:S01]  /*1f00*/  @P2 STG.E.U16 [R6.64], R29 ;  /* 0x0000001d06002986 */ /* 0x0041e2000c101506 */
[-C--:B------:R-:W-:Y:S02]  /*1f10*/  LEA.HI.X.SX32 R3, R9, R57.reuse, 0x1, P4 ;  /* 0x0000003909037211 */ /* 0x080fe400020f0eff */
[----:B------:R-:W-:Y:S01]  /*1f20*/  LEA.HI.X.SX32 R9, R21, R57, 0x1, P6 ;  /* 0x0000003915097211 */ /* 0x000fe200030f0eff */
[----:B------:R-:W-:Y:S01]  /*1f30*/  IMAD.MOV.U32 R21, RZ, RZ, c[0x0][0x198] ;  /* 0x00006600ff157624 */ /* 0x000fe200078e00ff */
[----:B------:R-:W-:Y:S01]  /*1f40*/  ISETP.LT.AND P2, PT, R0, c[0x0][0x17c], !P0 ;  /* 0x00005f0000007a0c */ /* 0x000fe20004741270 */
[----:B---3--:R2:W-:Y:S01]  /*1f50*/  @P5 STG.E.U16 [R2.64], R37 ;  /* 0x0000002502005986 */ /* 0x0085e2000c101506 */
[C---:B------:R-:W-:Y:S01]  /*1f60*/  LEA R10, P4, R22.reuse, R25, 0x1 ;  /* 0x00000019160a7211 */ /* 0x040fe200078808ff */
[C---:B------:R-:W-:Y:S01]  /*1f70*/  IMAD R0, R11.reuse, c[0x0][0x198], RZ ;  /* 0x000066000b007a24 */ /* 0x040fe200078e02ff */
[----:B------:R-:W-:Y:S01]  /*1f80*/  ISETP.LT.AND P5, PT, R11, c[0x0][0x17c], !P0 ;  /* 0x00005f000b007a0c */ /* 0x000fe200047a1270 */
[----:B----4-:R3:W-:Y:S01]  /*1f90*/  @P3 STG.E.U16 [R8.64], R31 ;  /* 0x0000001f08003986 */ /* 0x0107e2000c101506 */
[C---:B------:R-:W-:Y:S01]  /*1fa0*/  ISETP.LT.AND P3, PT, R19.reuse, c[0x0][0x17c], !P0 ;  /* 0x00005f0013007a0c */ /* 0x040fe20004761270 */
[----:B------:R-:W-:Y:S01]  /*1fb0*/  IMAD R19, R19, c[0x0][0x198], RZ ;  /* 0x0000660013137a24 */ /* 0x000fe200078e02ff */
[----:B------:R-:W-:Y:S01]  /*1fc0*/  LEA.HI.X.SX32 R11, R22, R57, 0x1, P4 ;  /* 0x00000039160b7211 */ /* 0x000fe200020f0eff */
[----:B------:R-:W-:Y:S01]  /*1fd0*/  IMAD R20, R21, 0x20, R20 ;  /* 0x0000002015147824 */ /* 0x000fe200078e0214 */
[----:B-1----:R-:W-:-:S02]  /*1fe0*/  LEA R4, P4, R0, R25, 0x1 ;  /* 0x0000001900047211 */ /* 0x002fc400078808ff */
[----:B0-----:R-:W-:Y:S01]  /*1ff0*/  LEA R6, P6, R19, R25, 0x1 ;  /* 0x0000001913067211 */ /* 0x001fe200078c08ff */
[----:B-----5:R0:W-:Y:S01]  /*2000*/  @P2 STG.E.U16 [R10.64], R39 ;  /* 0x000000270a002986 */ /* 0x0201e2000c101506 */
[-C--:B------:R-:W-:Y:S01]  /*2010*/  LEA.HI.X.SX32 R5, R0, R57.reuse, 0x1, P4 ;  /* 0x0000003900057211 */ /* 0x080fe200020f0eff */
[----:B------:R-:W-:Y:S01]  /*2020*/  IMAD R0, R21, 0x4, R20 ;  /* 0x0000000415007824 */ /* 0x000fe200078e0214 */
[----:B------:R-:W-:Y:S02]  /*2030*/  LEA.HI.X.SX32 R7, R19, R57, 0x1, P6 ;  /* 0x0000003913077211 */ /* 0x000fe400030f0eff */
[----:B------:R-:W-:Y:S01]  /*2040*/  ISETP.LT.AND P6, PT, R18, c[0x0][0x17c], !P0 ;  /* 0x00005f0012007a0c */ /* 0x000fe200047c1270 */
[----:B------:R1:W-:Y:S01]  /*2050*/  @P5 STG.E.U16 [R4.64], R33 ;  /* 0x0000002104005986 */ /* 0x0003e2000c101506 */
[----:B------:R-:W-:Y:S02]  /*2060*/  ISETP.LT.AND P2, PT, R17, c[0x0][0x17c], !P0 ;  /* 0x00005f0011007a0c */ /* 0x000fe40004741270 */
[-C--:B--2---:R-:W-:Y:S01]  /*2070*/  LEA R2, P5, R20, R25.reuse, 0x1 ;  /* 0x0000001914027211 */ /* 0x084fe200078a08ff */
[----:B------:R2:W-:Y:S01]  /*2080*/  @P3 STG.E.U16 [R6.64], R23 ;  /* 0x0000001706003986 */ /* 0x0005e2000c101506 */
[----:B---3--:R-:W-:Y:S01]  /*2090*/  LEA R8, P3, R0, R25, 0x1 ;  /* 0x0000001900087211 */ /* 0x008fe200078608ff */
[----:B0-----:R-:W-:Y:S01]  /*20a0*/  IMAD R11, R21, 0x4, R0 ;  /* 0x00000004150b7824 */ /* 0x001fe200078e0200 */
[----:B------:R-:W-:-:S02]  /*20b0*/  LEA.HI.X.SX32 R3, R20, R57, 0x1, P5 ;  /* 0x0000003914037211 */ /* 0x000fc400028f0eff */
[----:B------:R-:W-:Y:S01]  /*20c0*/  LEA.HI.X.SX32 R9, R0, R57, 0x1, P3 ;  /* 0x0000003900097211 */ /* 0x000fe200018f0eff */
[----:B------:R-:W-:Y:S01]  /*20d0*/  IMAD R0, R21, 0x4, R11 ;  /* 0x0000000415007824 */ /* 0x000fe200078e020b */
[----:B------:R-:W-:Y:S02]  /*20e0*/  PRMT R27, R27, 0x7632, R27 ;  /* 0x000076321b1b7816 */ /* 0x000fe4000000001b */
[----:B------:R-:W-:Y:S02]  /*20f0*/  PRMT R35, R35, 0x7632, R35 ;  /* 0x0000763223237816 */ /* 0x000fe40000000023 */
[----:B------:R-:W-:Y:S01]  /*2100*/  ISETP.LT.AND P4, PT, R12, c[0x0][0x17c], !P0 ;  /* 0x00005f000c007a0c */ /* 0x000fe20004781270 */
[C---:B------:R-:W-:Y:S01]  /*2110*/  IMAD R12, R21.reuse, 0x4, R0 ;  /* 0x00000004150c7824 */ /* 0x040fe200078e0200 */
[----:B------:R0:W-:Y:S01]  /*2120*/  @P6 STG.E.U16 [R2.64], R27 ;  /* 0x0000001b02006986 */ /* 0x0001e2000c101506 */
[----:B------:R-:W-:Y:S02]  /*2130*/  ISETP.LT.AND P5, PT, R16, c[0x0][0x17c], !P0 ;  /* 0x00005f0010007a0c */ /* 0x000fe400047a1270 */
[----:B------:R-:W-:Y:S01]  /*2140*/  IMAD R16, R21, 0x4, R12 ;  /* 0x0000000415107824 */ /* 0x000fe200078e020c */
[----:B------:R3:W-:Y:S01]  /*2150*/  @P2 STG.E.U16 [R8.64], R35 ;  /* 0x0000002308002986 */ /* 0x0007e2000c101506 */
[----:B-1----:R-:W-:-:S02]  /*2160*/  LEA R4, P2, R11, R25, 0x1 ;  /* 0x000000190b047211 */ /* 0x002fc400078408ff */
[C---:B--2---:R-:W-:Y:S01]  /*2170*/  LEA R6, P3, R0.reuse, R25, 0x1 ;  /* 0x0000001900067211 */ /* 0x044fe200078608ff */
[----:B------:R-:W-:Y:S01]  /*2180*/  IMAD R17, R21, 0x4, R16 ;  /* 0x0000000415117824 */ /* 0x000fe200078e0210 */
[-C--:B------:R-:W-:Y:S02]  /*2190*/  LEA.HI.X.SX32 R5, R11, R57.reuse, 0x1, P2 ;  /* 0x000000390b057211 */ /* 0x080fe400010f0eff */
[----:B------:R-:W-:Y:S01]  /*21a0*/  LEA.HI.X.SX32 R7, R0, R57, 0x1, P3 ;  /* 0x0000003900077211 */ /* 0x000fe200018f0eff */
[----:B------:R-:W-:Y:S01]  /*21b0*/  IMAD R0, R21, 0x4, R17 ;  /* 0x0000000415007824 */ /* 0x000fe200078e0211 */
[C---:B0-----:R-:W-:Y:S02]  /*21c0*/  LEA R2, P2, R16.reuse, R25, 0x1 ;  /* 0x0000001910027211 */ /* 0x041fe400078408ff */
[----:B------:R-:W-:Y:S02]  /*21d0*/  ISETP.LT.AND P3, PT, R13, c[0x0][0x17c], !P0 ;  /* 0x00005f000d007a0c */ /* 0x000fe40004761270 */
[----:B------:R-:W-:-:S02]  /*21e0*/  LEA.HI.X.SX32 R3, R16, R57, 0x1, P2 ;  /* 0x0000003910037211 */ /* 0x000fc400010f0eff */
[----:B------:R-:W-:Y:S02]  /*21f0*/  LEA R10, P6, R12, R25, 0x1 ;  /* 0x000000190c0a7211 */ /* 0x000fe400078c08ff */
[----:B------:R-:W-:Y:S02]  /*2200*/  ISETP.LT.AND P2, PT, R15, c[0x0][0x17c], !P0 ;  /* 0x00005f000f007a0c */ /* 0x000fe40004741270 */
[----:B------:R-:W-:Y:S02]  /*2210*/  PRMT R29, R29, 0x7632, R29 ;  /* 0x000076321d1d7816 */ /* 0x000fe4000000001d */
[----:B------:R-:W-:Y:S02]  /*2220*/  ISETP.LT.AND P0, PT, R14, c[0x0][0x17c], !P0 ;  /* 0x00005f000e007a0c */ /* 0x000fe40004701270 */
[----:B------:R-:W-:Y:S01]  /*2230*/  LEA.HI.X.SX32 R11, R12, R57, 0x1, P6 ;  /* 0x000000390c0b7211 */ /* 0x000fe200030f0eff */
[----:B------:R0:W-:Y:S01]  /*2240*/  @P5 STG.E.U16 [R4.64], R29 ;  /* 0x0000001d04005986 */ /* 0x0001e2000c101506 */
[----:B------:R-:W-:-:S02]  /*2250*/  LEA R12, P6, R17, R25, 0x1 ;  /* 0x00000019110c7211 */ /* 0x000fc400078c08ff */
[----:B------:R-:W-:Y:S02]  /*2260*/  PRMT R37, R37, 0x7632, R37 ;  /* 0x0000763225257816 */ /* 0x000fe40000000025 */
[----:B------:R-:W-:Y:S02]  /*2270*/  PRMT R39, R39, 0x7632, R39 ;  /* 0x0000763227277816 */ /* 0x000fe40000000027 */
[----:B------:R-:W-:Y:S01]  /*2280*/  LEA.HI.X.SX32 R13, R17, R57, 0x1, P6 ;  /* 0x00000039110d7211 */ /* 0x000fe200030f0eff */
[----:B------:R1:W-:Y:S01]  /*2290*/  @P4 STG.E.U16 [R6.64], R37 ;  /* 0x0000002506004986 */ /* 0x0003e2000c101506 */
[----:B------:R-:W-:Y:S02]  /*22a0*/  PRMT R33, R33, 0x7632, R33 ;  /* 0x0000763221217816 */ /* 0x000fe40000000021 */
[----:B---3--:R-:W-:Y:S02]  /*22b0*/  LEA R8, P6, R0, R25, 0x1 ;  /* 0x0000001900087211 */ /* 0x008fe400078c08ff */
[----:B0-----:R-:W-:-:S02]  /*22c0*/  PRMT R5, R31, 0x7632, R5 ;  /* 0x000076321f057816 */ /* 0x001fc40000000005 */
[----:B------:R-:W-:-:S03]  /*22d0*/  LEA.HI.X.SX32 R9, R0, R57, 0x1, P6 ;  /* 0x0000003900097211 */ /* 0x000fc600030f0eff */
[----:B------:R1:W-:Y:S04]  /*22e0*/  @P3 STG.E.U16 [R10.64], R5 ;  /* 0x000000050a003986 */ /* 0x0003e8000c101506 */
[----:B------:R1:W-:Y:S04]  /*22f0*/  @P2 STG.E.U16 [R2.64], R39 ;  /* 0x0000002702002986 */ /* 0x0003e8000c101506 */
[----:B------:R1:W-:Y:S01]  /*2300*/  @P1 STG.E.U16 [R12.64], R33 ;  /* 0x000000210c001986 */ /* 0x0003e2000c101506 */
[----:B------:R-:W-:Y:S05]  /*2310*/  @!P0 EXIT ;  /* 0x000000000000894d */ /* 0x000fea0003800000 */
[----:B------:R-:W-:-:S05]  /*2320*/  PRMT R4, R23, 0x7632, R4 ;  /* 0x0000763217047816 */ /* 0x000fca0000000004 */
[----:B------:R-:W-:Y:S01]  /*2330*/  STG.E.U16 [R8.64], R4 ;  /* 0x0000000408007986 */ /* 0x000fe2000c101506 */
[----:B------:R-:W-:Y:S05]  /*2340*/  EXIT ;  /* 0x000000000000794d */ /* 0x000fea0003800000 */
.L_x_3:
[----:B------:R-:W-:-:S00]  /*2350*/  BRA `(.L_x_3) ;  /* 0xfffffff000007947 */ /* 0x000fc0000383ffff */
[----:B------:R-:W-:-:S00]  /*2360*/  NOP ;  /* 0x0000000000007918 */ /* 0x000fc00000000000 */
        /* <DEDUP_REMOVED lines=9> */
.L_x_4:


//--------------------- .nv.shared.matmul_kernel  --------------------------
	.section	.nv.shared.matmul_kernel,"aw",@nobits
	.sectionflags	@""
	.align	16
